//
// Generated by NVIDIA NVVM Compiler
//
// Compiler Build ID: CL-36424714
// Cuda compilation tools, release 13.0, V13.0.88
// Based on NVVM 20.0.0
//

.version 9.0
.target sm_100
.address_size 64

	// .globl	_Z6Conv2dPfS_S_iiiiS_
.extern .func  (.param .b64 func_retval0) malloc
(
	.param .b64 malloc_param_0
)
;

.visible .entry _Z6Conv2dPfS_S_iiiiS_(
	.param .u64 .ptr .align 1 _Z6Conv2dPfS_S_iiiiS__param_0,
	.param .u64 .ptr .align 1 _Z6Conv2dPfS_S_iiiiS__param_1,
	.param .u64 .ptr .align 1 _Z6Conv2dPfS_S_iiiiS__param_2,
	.param .u32 _Z6Conv2dPfS_S_iiiiS__param_3,
	.param .u32 _Z6Conv2dPfS_S_iiiiS__param_4,
	.param .u32 _Z6Conv2dPfS_S_iiiiS__param_5,
	.param .u32 _Z6Conv2dPfS_S_iiiiS__param_6,
	.param .u64 .ptr .align 1 _Z6Conv2dPfS_S_iiiiS__param_7
)
{
	.reg .pred 	%p<35>;
	.reg .b32 	%r<176>;
	.reg .b32 	%f<176>;
	.reg .b64 	%rd<134>;

	ld.param.u64 	%rd16, [_Z6Conv2dPfS_S_iiiiS__param_0];
	ld.param.u32 	%r78, [_Z6Conv2dPfS_S_iiiiS__param_3];
	ld.param.u32 	%r79, [_Z6Conv2dPfS_S_iiiiS__param_4];
	ld.param.u32 	%r80, [_Z6Conv2dPfS_S_iiiiS__param_5];
	ld.param.u32 	%r81, [_Z6Conv2dPfS_S_iiiiS__param_6];
	cvta.to.global.u64 	%rd1, %rd16;
	sub.s32 	%r82, %r78, %r79;
	add.s32 	%r1, %r82, 1;
	mul.wide.s32 	%rd17, %r79, %r79;
	shl.b64 	%rd18, %rd17, 2;
	{ // callseq 0, 0
	.param .b64 param0;
	st.param.b64 	[param0], %rd18;
	.param .b64 retval0;
	call.uni (retval0), 
	malloc, 
	(
	param0
	);
	ld.param.b64 	%rd19, [retval0];
	} // callseq 0
	{ // callseq 1, 0
	.param .b64 param0;
	st.param.b64 	[param0], %rd18;
	.param .b64 retval0;
	call.uni (retval0), 
	malloc, 
	(
	param0
	);
	ld.param.b64 	%rd20, [retval0];
	} // callseq 1
	mov.u32 	%r2, %ctaid.x;
	mov.u32 	%r3, %tid.x;
	min.s32 	%r83, %r80, %r79;
	setp.lt.s32 	%p1, %r83, 1;
	@%p1 bra 	$L__BB0_16;
	and.b32  	%r4, %r79, 7;
	and.b32  	%r5, %r79, 2147483640;
	mov.b32 	%r150, 0;
	mul.wide.s32 	%rd57, %r78, 4;
	mul.wide.u32 	%rd59, %r79, 4;
$L__BB0_2:
	mad.lo.s32 	%r7, %r150, %r78, %r3;
	mul.lo.s32 	%r8, %r150, %r79;
	mov.b32 	%r151, 0;
$L__BB0_3:
	setp.lt.u32 	%p2, %r79, 8;
	add.s32 	%r10, %r151, %r2;
	mov.b32 	%r154, 0;
	@%p2 bra 	$L__BB0_6;
	mov.b32 	%r152, 0;
$L__BB0_5:
	.pragma "nounroll";
	add.s32 	%r88, %r7, %r152;
	mad.lo.s32 	%r89, %r88, %r78, %r10;
	mul.wide.s32 	%rd21, %r89, 4;
	add.s64 	%rd22, %rd1, %rd21;
	ld.global.f32 	%f14, [%rd22];
	add.s32 	%r90, %r152, %r8;
	mad.lo.s32 	%r91, %r90, %r79, %r151;
	mul.wide.s32 	%rd23, %r91, 4;
	add.s64 	%rd24, %rd19, %rd23;
	st.f32 	[%rd24], %f14;
	mul.wide.s32 	%rd25, %r78, 4;
	add.s64 	%rd26, %rd22, %rd25;
	ld.global.f32 	%f15, [%rd26];
	mul.wide.u32 	%rd27, %r79, 4;
	add.s64 	%rd28, %rd24, %rd27;
	st.f32 	[%rd28], %f15;
	add.s64 	%rd29, %rd26, %rd25;
	ld.global.f32 	%f16, [%rd29];
	add.s64 	%rd30, %rd28, %rd27;
	st.f32 	[%rd30], %f16;
	add.s64 	%rd31, %rd29, %rd25;
	ld.global.f32 	%f17, [%rd31];
	add.s64 	%rd32, %rd30, %rd27;
	st.f32 	[%rd32], %f17;
	add.s64 	%rd33, %rd31, %rd25;
	ld.global.f32 	%f18, [%rd33];
	add.s64 	%rd34, %rd32, %rd27;
	st.f32 	[%rd34], %f18;
	add.s64 	%rd35, %rd33, %rd25;
	ld.global.f32 	%f19, [%rd35];
	add.s64 	%rd36, %rd34, %rd27;
	st.f32 	[%rd36], %f19;
	add.s64 	%rd37, %rd35, %rd25;
	ld.global.f32 	%f20, [%rd37];
	add.s64 	%rd38, %rd36, %rd27;
	st.f32 	[%rd38], %f20;
	add.s64 	%rd39, %rd37, %rd25;
	ld.global.f32 	%f21, [%rd39];
	add.s64 	%rd40, %rd38, %rd27;
	st.f32 	[%rd40], %f21;
	add.s32 	%r152, %r152, 8;
	setp.ne.s32 	%p3, %r152, %r5;
	mov.u32 	%r154, %r5;
	@%p3 bra 	$L__BB0_5;
$L__BB0_6:
	setp.eq.s32 	%p4, %r4, 0;
	@%p4 bra 	$L__BB0_14;
	add.s32 	%r92, %r4, -1;
	setp.lt.u32 	%p5, %r92, 3;
	@%p5 bra 	$L__BB0_9;
	add.s32 	%r93, %r7, %r154;
	mad.lo.s32 	%r94, %r93, %r78, %r10;
	mul.wide.s32 	%rd41, %r94, 4;
	add.s64 	%rd42, %rd1, %rd41;
	ld.global.f32 	%f22, [%rd42];
	add.s32 	%r95, %r154, %r8;
	mad.lo.s32 	%r96, %r95, %r79, %r151;
	mul.wide.s32 	%rd43, %r96, 4;
	add.s64 	%rd44, %rd19, %rd43;
	st.f32 	[%rd44], %f22;
	mul.wide.s32 	%rd45, %r78, 4;
	add.s64 	%rd46, %rd42, %rd45;
	ld.global.f32 	%f23, [%rd46];
	mul.wide.u32 	%rd47, %r79, 4;
	add.s64 	%rd48, %rd44, %rd47;
	st.f32 	[%rd48], %f23;
	add.s64 	%rd49, %rd46, %rd45;
	ld.global.f32 	%f24, [%rd49];
	add.s64 	%rd50, %rd48, %rd47;
	st.f32 	[%rd50], %f24;
	add.s64 	%rd51, %rd49, %rd45;
	ld.global.f32 	%f25, [%rd51];
	add.s64 	%rd52, %rd50, %rd47;
	st.f32 	[%rd52], %f25;
	add.s32 	%r154, %r154, 4;
$L__BB0_9:
	and.b32  	%r97, %r79, 3;
	setp.eq.s32 	%p6, %r97, 0;
	@%p6 bra 	$L__BB0_14;
	setp.eq.s32 	%p7, %r97, 1;
	@%p7 bra 	$L__BB0_12;
	add.s32 	%r98, %r7, %r154;
	mad.lo.s32 	%r99, %r98, %r78, %r10;
	mul.wide.s32 	%rd53, %r99, 4;
	add.s64 	%rd54, %rd1, %rd53;
	ld.global.f32 	%f26, [%rd54];
	add.s32 	%r100, %r154, %r8;
	mad.lo.s32 	%r101, %r100, %r79, %r151;
	mul.wide.s32 	%rd55, %r101, 4;
	add.s64 	%rd56, %rd19, %rd55;
	st.f32 	[%rd56], %f26;
	add.s64 	%rd58, %rd54, %rd57;
	ld.global.f32 	%f27, [%rd58];
	add.s64 	%rd60, %rd56, %rd59;
	st.f32 	[%rd60], %f27;
	add.s32 	%r154, %r154, 2;
$L__BB0_12:
	and.b32  	%r102, %r79, 1;
	setp.eq.b32 	%p8, %r102, 1;
	not.pred 	%p9, %p8;
	@%p9 bra 	$L__BB0_14;
	add.s32 	%r103, %r7, %r154;
	mad.lo.s32 	%r104, %r103, %r78, %r10;
	mul.wide.s32 	%rd61, %r104, 4;
	add.s64 	%rd62, %rd1, %rd61;
	ld.global.f32 	%f28, [%rd62];
	add.s32 	%r105, %r154, %r8;
	mad.lo.s32 	%r106, %r105, %r79, %r151;
	mul.wide.s32 	%rd63, %r106, 4;
	add.s64 	%rd64, %rd19, %rd63;
	st.f32 	[%rd64], %f28;
$L__BB0_14:
	add.s32 	%r151, %r151, 1;
	setp.ne.s32 	%p10, %r151, %r79;
	@%p10 bra 	$L__BB0_3;
	add.s32 	%r150, %r150, 1;
	setp.ne.s32 	%p11, %r150, %r80;
	@%p11 bra 	$L__BB0_2;
$L__BB0_16:
	setp.lt.s32 	%p12, %r81, 1;
	@%p12 bra 	$L__BB0_47;
	setp.ne.s32 	%p13, %r79, 0;
	mul.lo.s32 	%r20, %r79, %r79;
	@%p13 bra 	$L__BB0_29;
	ld.param.u64 	%rd131, [_Z6Conv2dPfS_S_iiiiS__param_7];
	ld.param.u64 	%rd129, [_Z6Conv2dPfS_S_iiiiS__param_2];
	cvta.to.global.u64 	%rd4, %rd129;
	cvta.to.global.u64 	%rd5, %rd131;
	and.b32  	%r21, %r81, 7;
	setp.lt.u32 	%p27, %r81, 8;
	mov.b32 	%r166, 0;
	@%p27 bra 	$L__BB0_21;
	and.b32  	%r166, %r81, 2147483640;
	neg.s32 	%r164, %r166;
	add.s32 	%r118, %r3, %r78;
	mad.lo.s32 	%r119, %r1, %r118, %r1;
	add.s32 	%r163, %r2, %r119;
	mul.lo.s32 	%r120, %r1, %r1;
	shl.b32 	%r25, %r120, 3;
	shl.b32 	%r121, %r78, 1;
	add.s32 	%r122, %r3, %r121;
	add.s32 	%r123, %r122, 2;
	mad.lo.s32 	%r162, %r123, %r1, %r2;
	mad.lo.s32 	%r124, %r78, 3, %r3;
	add.s32 	%r125, %r124, 3;
	mad.lo.s32 	%r161, %r125, %r1, %r2;
	shl.b32 	%r126, %r78, 2;
	add.s32 	%r127, %r3, %r126;
	add.s32 	%r128, %r127, 4;
	mad.lo.s32 	%r160, %r128, %r1, %r2;
	mad.lo.s32 	%r129, %r78, 5, %r3;
	add.s32 	%r130, %r129, 5;
	mad.lo.s32 	%r159, %r130, %r1, %r2;
	mad.lo.s32 	%r131, %r78, 6, %r3;
	add.s32 	%r132, %r131, 6;
	mad.lo.s32 	%r158, %r132, %r1, %r2;
	mad.lo.s32 	%r133, %r78, 7, %r3;
	add.s32 	%r134, %r133, 7;
	mad.lo.s32 	%r157, %r134, %r1, %r2;
	mad.lo.s32 	%r156, %r3, %r1, %r2;
	add.s64 	%rd132, %rd5, 16;
$L__BB0_20:
	.pragma "nounroll";
	ld.global.f32 	%f138, [%rd132+-16];
	mul.wide.s32 	%rd90, %r156, 4;
	add.s64 	%rd91, %rd4, %rd90;
	add.f32 	%f139, %f138, 0f00000000;
	st.global.f32 	[%rd91], %f139;
	ld.global.f32 	%f140, [%rd132+-12];
	mul.wide.s32 	%rd92, %r163, 4;
	add.s64 	%rd93, %rd4, %rd92;
	add.f32 	%f141, %f140, 0f00000000;
	st.global.f32 	[%rd93], %f141;
	ld.global.f32 	%f142, [%rd132+-8];
	mul.wide.s32 	%rd94, %r162, 4;
	add.s64 	%rd95, %rd4, %rd94;
	add.f32 	%f143, %f142, 0f00000000;
	st.global.f32 	[%rd95], %f143;
	ld.global.f32 	%f144, [%rd132+-4];
	mul.wide.s32 	%rd96, %r161, 4;
	add.s64 	%rd97, %rd4, %rd96;
	add.f32 	%f145, %f144, 0f00000000;
	st.global.f32 	[%rd97], %f145;
	ld.global.f32 	%f146, [%rd132];
	mul.wide.s32 	%rd98, %r160, 4;
	add.s64 	%rd99, %rd4, %rd98;
	add.f32 	%f147, %f146, 0f00000000;
	st.global.f32 	[%rd99], %f147;
	ld.global.f32 	%f148, [%rd132+4];
	mul.wide.s32 	%rd100, %r159, 4;
	add.s64 	%rd101, %rd4, %rd100;
	add.f32 	%f149, %f148, 0f00000000;
	st.global.f32 	[%rd101], %f149;
	ld.global.f32 	%f150, [%rd132+8];
	mul.wide.s32 	%rd102, %r158, 4;
	add.s64 	%rd103, %rd4, %rd102;
	add.f32 	%f151, %f150, 0f00000000;
	st.global.f32 	[%rd103], %f151;
	ld.global.f32 	%f152, [%rd132+12];
	mul.wide.s32 	%rd104, %r157, 4;
	add.s64 	%rd105, %rd4, %rd104;
	add.f32 	%f153, %f152, 0f00000000;
	st.global.f32 	[%rd105], %f153;
	add.s32 	%r164, %r164, 8;
	add.s32 	%r163, %r163, %r25;
	add.s32 	%r162, %r162, %r25;
	add.s32 	%r161, %r161, %r25;
	add.s32 	%r160, %r160, %r25;
	add.s32 	%r159, %r159, %r25;
	add.s32 	%r158, %r158, %r25;
	add.s32 	%r157, %r157, %r25;
	add.s32 	%r156, %r156, %r25;
	add.s64 	%rd132, %rd132, 32;
	setp.ne.s32 	%p28, %r164, 0;
	@%p28 bra 	$L__BB0_20;
$L__BB0_21:
	setp.eq.s32 	%p29, %r21, 0;
	@%p29 bra 	$L__BB0_47;
	and.b32  	%r52, %r81, 3;
	setp.lt.u32 	%p30, %r21, 4;
	@%p30 bra 	$L__BB0_24;
	mul.wide.u32 	%rd106, %r166, 4;
	add.s64 	%rd107, %rd5, %rd106;
	ld.global.f32 	%f154, [%rd107];
	mad.lo.s32 	%r135, %r166, %r1, %r3;
	mad.lo.s32 	%r136, %r135, %r1, %r2;
	mul.wide.s32 	%rd108, %r136, 4;
	add.s64 	%rd109, %rd4, %rd108;
	add.f32 	%f155, %f154, 0f00000000;
	st.global.f32 	[%rd109], %f155;
	ld.global.f32 	%f156, [%rd107+4];
	add.s32 	%r137, %r135, %r1;
	mad.lo.s32 	%r138, %r137, %r1, %r2;
	mul.wide.s32 	%rd110, %r138, 4;
	add.s64 	%rd111, %rd4, %rd110;
	add.f32 	%f157, %f156, 0f00000000;
	st.global.f32 	[%rd111], %f157;
	ld.global.f32 	%f158, [%rd107+8];
	add.s32 	%r139, %r137, %r1;
	mad.lo.s32 	%r140, %r139, %r1, %r2;
	mul.wide.s32 	%rd112, %r140, 4;
	add.s64 	%rd113, %rd4, %rd112;
	add.f32 	%f159, %f158, 0f00000000;
	st.global.f32 	[%rd113], %f159;
	ld.global.f32 	%f160, [%rd107+12];
	add.s32 	%r141, %r139, %r1;
	mad.lo.s32 	%r142, %r141, %r1, %r2;
	mul.wide.s32 	%rd114, %r142, 4;
	add.s64 	%rd115, %rd4, %rd114;
	add.f32 	%f161, %f160, 0f00000000;
	st.global.f32 	[%rd115], %f161;
	add.s32 	%r166, %r166, 4;
$L__BB0_24:
	setp.eq.s32 	%p31, %r52, 0;
	@%p31 bra 	$L__BB0_47;
	setp.eq.s32 	%p32, %r52, 1;
	@%p32 bra 	$L__BB0_27;
	mul.wide.u32 	%rd116, %r166, 4;
	add.s64 	%rd117, %rd5, %rd116;
	ld.global.f32 	%f162, [%rd117];
	mad.lo.s32 	%r143, %r166, %r1, %r3;
	mad.lo.s32 	%r144, %r143, %r1, %r2;
	mul.wide.s32 	%rd118, %r144, 4;
	add.s64 	%rd119, %rd4, %rd118;
	add.f32 	%f163, %f162, 0f00000000;
	st.global.f32 	[%rd119], %f163;
	ld.global.f32 	%f164, [%rd117+4];
	add.s32 	%r145, %r143, %r1;
	mad.lo.s32 	%r146, %r145, %r1, %r2;
	mul.wide.s32 	%rd120, %r146, 4;
	add.s64 	%rd121, %rd4, %rd120;
	add.f32 	%f165, %f164, 0f00000000;
	st.global.f32 	[%rd121], %f165;
	add.s32 	%r166, %r166, 2;
$L__BB0_27:
	and.b32  	%r147, %r81, 1;
	setp.eq.b32 	%p33, %r147, 1;
	not.pred 	%p34, %p33;
	@%p34 bra 	$L__BB0_47;
	mul.wide.u32 	%rd122, %r166, 4;
	add.s64 	%rd123, %rd5, %rd122;
	ld.global.f32 	%f166, [%rd123];
	mad.lo.s32 	%r148, %r166, %r1, %r3;
	mad.lo.s32 	%r149, %r148, %r1, %r2;
	mul.wide.s32 	%rd124, %r149, 4;
	add.s64 	%rd125, %rd4, %rd124;
	add.f32 	%f167, %f166, 0f00000000;
	st.global.f32 	[%rd125], %f167;
	bra.uni 	$L__BB0_47;
$L__BB0_29:
	max.u32 	%r108, %r20, 1;
	and.b32  	%r57, %r108, 13;
	and.b32  	%r58, %r108, 5;
	and.b32  	%r59, %r108, 1;
	and.b32  	%r60, %r108, -4;
	and.b32  	%r61, %r108, -16;
	neg.s32 	%r62, %r60;
	mov.b32 	%r168, 0;
$L__BB0_30:
	setp.lt.u32 	%p14, %r20, 4;
	mul.lo.s32 	%r169, %r20, %r168;
	mov.b32 	%r171, 0;
	@%p14 bra 	$L__BB0_33;
	add.s64 	%rd133, %rd20, 8;
	mov.u32 	%r170, %r62;
$L__BB0_32:
	ld.param.u64 	%rd126, [_Z6Conv2dPfS_S_iiiiS__param_1];
	mul.wide.s32 	%rd65, %r169, 4;
	cvta.to.global.u64 	%rd66, %rd126;
	add.s64 	%rd67, %rd66, %rd65;
	ld.global.f32 	%f29, [%rd67];
	st.f32 	[%rd133+-8], %f29;
	ld.global.f32 	%f30, [%rd67+4];
	st.f32 	[%rd133+-4], %f30;
	ld.global.f32 	%f31, [%rd67+8];
	st.f32 	[%rd133], %f31;
	ld.global.f32 	%f32, [%rd67+12];
	st.f32 	[%rd133+4], %f32;
	add.s32 	%r170, %r170, 4;
	add.s32 	%r169, %r169, 4;
	add.s64 	%rd133, %rd133, 16;
	setp.ne.s32 	%p15, %r170, 0;
	mov.u32 	%r171, %r60;
	@%p15 bra 	$L__BB0_32;
$L__BB0_33:
	setp.eq.s32 	%p16, %r59, 0;
	@%p16 bra 	$L__BB0_35;
	ld.param.u64 	%rd127, [_Z6Conv2dPfS_S_iiiiS__param_1];
	mad.lo.s32 	%r110, %r20, %r168, %r171;
	cvta.to.global.u64 	%rd68, %rd127;
	mul.wide.s32 	%rd69, %r110, 4;
	add.s64 	%rd70, %rd68, %rd69;
	ld.global.f32 	%f33, [%rd70];
	mul.wide.u32 	%rd71, %r171, 4;
	add.s64 	%rd72, %rd20, %rd71;
	st.f32 	[%rd72], %f33;
$L__BB0_35:
	ld.param.u64 	%rd130, [_Z6Conv2dPfS_S_iiiiS__param_7];
	ld.param.u64 	%rd128, [_Z6Conv2dPfS_S_iiiiS__param_2];
	setp.lt.u32 	%p17, %r20, 16;
	cvta.to.global.u64 	%rd73, %rd130;
	mul.wide.u32 	%rd74, %r168, 4;
	add.s64 	%rd75, %rd73, %rd74;
	ld.global.f32 	%f1, [%rd75];
	mad.lo.s32 	%r112, %r168, %r1, %r3;
	mad.lo.s32 	%r113, %r112, %r1, %r2;
	cvta.to.global.u64 	%rd76, %rd128;
	mul.wide.s32 	%rd77, %r113, 4;
	add.s64 	%rd12, %rd76, %rd77;
	st.global.f32 	[%rd12], %f1;
	mov.f32 	%f175, 0f00000000;
	mov.b32 	%r174, 0;
	@%p17 bra 	$L__BB0_38;
	mov.f32 	%f175, 0f00000000;
	mov.b32 	%r172, 0;
$L__BB0_37:
	.pragma "nounroll";
	mul.wide.u32 	%rd78, %r172, 4;
	add.s64 	%rd79, %rd19, %rd78;
	ld.f32 	%f37, [%rd79];
	add.s64 	%rd80, %rd20, %rd78;
	ld.f32 	%f38, [%rd80];
	fma.rn.f32 	%f39, %f37, %f38, %f175;
	ld.f32 	%f40, [%rd79+4];
	ld.f32 	%f41, [%rd80+4];
	fma.rn.f32 	%f42, %f40, %f41, %f39;
	ld.f32 	%f43, [%rd79+8];
	ld.f32 	%f44, [%rd80+8];
	fma.rn.f32 	%f45, %f43, %f44, %f42;
	ld.f32 	%f46, [%rd79+12];
	ld.f32 	%f47, [%rd80+12];
	fma.rn.f32 	%f48, %f46, %f47, %f45;
	ld.f32 	%f49, [%rd79+16];
	ld.f32 	%f50, [%rd80+16];
	fma.rn.f32 	%f51, %f49, %f50, %f48;
	ld.f32 	%f52, [%rd79+20];
	ld.f32 	%f53, [%rd80+20];
	fma.rn.f32 	%f54, %f52, %f53, %f51;
	ld.f32 	%f55, [%rd79+24];
	ld.f32 	%f56, [%rd80+24];
	fma.rn.f32 	%f57, %f55, %f56, %f54;
	ld.f32 	%f58, [%rd79+28];
	ld.f32 	%f59, [%rd80+28];
	fma.rn.f32 	%f60, %f58, %f59, %f57;
	ld.f32 	%f61, [%rd79+32];
	ld.f32 	%f62, [%rd80+32];
	fma.rn.f32 	%f63, %f61, %f62, %f60;
	ld.f32 	%f64, [%rd79+36];
	ld.f32 	%f65, [%rd80+36];
	fma.rn.f32 	%f66, %f64, %f65, %f63;
	ld.f32 	%f67, [%rd79+40];
	ld.f32 	%f68, [%rd80+40];
	fma.rn.f32 	%f69, %f67, %f68, %f66;
	ld.f32 	%f70, [%rd79+44];
	ld.f32 	%f71, [%rd80+44];
	fma.rn.f32 	%f72, %f70, %f71, %f69;
	ld.f32 	%f73, [%rd79+48];
	ld.f32 	%f74, [%rd80+48];
	fma.rn.f32 	%f75, %f73, %f74, %f72;
	ld.f32 	%f76, [%rd79+52];
	ld.f32 	%f77, [%rd80+52];
	fma.rn.f32 	%f78, %f76, %f77, %f75;
	ld.f32 	%f79, [%rd79+56];
	ld.f32 	%f80, [%rd80+56];
	fma.rn.f32 	%f81, %f79, %f80, %f78;
	ld.f32 	%f82, [%rd79+60];
	ld.f32 	%f83, [%rd80+60];
	fma.rn.f32 	%f175, %f82, %f83, %f81;
	add.s32 	%r172, %r172, 16;
	setp.ne.s32 	%p18, %r172, %r61;
	mov.u32 	%r174, %r61;
	@%p18 bra 	$L__BB0_37;
$L__BB0_38:
	setp.eq.s32 	%p19, %r57, 0;
	@%p19 bra 	$L__BB0_46;
	add.s32 	%r115, %r57, -1;
	setp.lt.u32 	%p20, %r115, 7;
	@%p20 bra 	$L__BB0_41;
	mul.wide.u32 	%rd81, %r174, 4;
	add.s64 	%rd82, %rd19, %rd81;
	ld.f32 	%f85, [%rd82];
	add.s64 	%rd83, %rd20, %rd81;
	ld.f32 	%f86, [%rd83];
	fma.rn.f32 	%f87, %f85, %f86, %f175;
	ld.f32 	%f88, [%rd82+4];
	ld.f32 	%f89, [%rd83+4];
	fma.rn.f32 	%f90, %f88, %f89, %f87;
	ld.f32 	%f91, [%rd82+8];
	ld.f32 	%f92, [%rd83+8];
	fma.rn.f32 	%f93, %f91, %f92, %f90;
	ld.f32 	%f94, [%rd82+12];
	ld.f32 	%f95, [%rd83+12];
	fma.rn.f32 	%f96, %f94, %f95, %f93;
	ld.f32 	%f97, [%rd82+16];
	ld.f32 	%f98, [%rd83+16];
	fma.rn.f32 	%f99, %f97, %f98, %f96;
	ld.f32 	%f100, [%rd82+20];
	ld.f32 	%f101, [%rd83+20];
	fma.rn.f32 	%f102, %f100, %f101, %f99;
	ld.f32 	%f103, [%rd82+24];
	ld.f32 	%f104, [%rd83+24];
	fma.rn.f32 	%f105, %f103, %f104, %f102;
	ld.f32 	%f106, [%rd82+28];
	ld.f32 	%f107, [%rd83+28];
	fma.rn.f32 	%f175, %f106, %f107, %f105;
	add.s32 	%r174, %r174, 8;
$L__BB0_41:
	setp.eq.s32 	%p21, %r58, 0;
	@%p21 bra 	$L__BB0_46;
	add.s32 	%r116, %r58, -1;
	setp.lt.u32 	%p22, %r116, 3;
	@%p22 bra 	$L__BB0_44;
	mul.wide.u32 	%rd84, %r174, 4;
	add.s64 	%rd85, %rd19, %rd84;
	ld.f32 	%f109, [%rd85];
	add.s64 	%rd86, %rd20, %rd84;
	ld.f32 	%f110, [%rd86];
	fma.rn.f32 	%f111, %f109, %f110, %f175;
	ld.f32 	%f112, [%rd85+4];
	ld.f32 	%f113, [%rd86+4];
	fma.rn.f32 	%f114, %f112, %f113, %f111;
	ld.f32 	%f115, [%rd85+8];
	ld.f32 	%f116, [%rd86+8];
	fma.rn.f32 	%f117, %f115, %f116, %f114;
	ld.f32 	%f118, [%rd85+12];
	ld.f32 	%f119, [%rd86+12];
	fma.rn.f32 	%f175, %f118, %f119, %f117;
	add.s32 	%r174, %r174, 4;
$L__BB0_44:
	setp.eq.s32 	%p23, %r59, 0;
	@%p23 bra 	$L__BB0_46;
	mul.wide.u32 	%rd87, %r174, 4;
	add.s64 	%rd88, %rd19, %rd87;
	ld.f32 	%f120, [%rd88];
	add.s64 	%rd89, %rd20, %rd87;
	ld.f32 	%f121, [%rd89];
	fma.rn.f32 	%f175, %f120, %f121, %f175;
$L__BB0_46:
	abs.f32 	%f122, %f175;
	mul.f32 	%f123, %f122, 0f4038AA3B;
	ex2.approx.ftz.f32 	%f124, %f123;
	add.f32 	%f125, %f124, 0f3F800000;
	rcp.approx.ftz.f32 	%f126, %f125;
	fma.rn.f32 	%f127, %f126, 0fC0000000, 0f3F800000;
	setp.ge.f32 	%p24, %f122, 0f41102CB4;
	selp.f32 	%f128, 0f3F800000, %f127, %p24;
	copysign.f32 	%f129, %f175, %f128;
	mul.f32 	%f130, %f175, %f175;
	fma.rn.f32 	%f131, %f130, 0f3C80F082, 0fBD563CAE;
	fma.rn.f32 	%f132, %f131, %f130, 0f3E085941;
	fma.rn.f32 	%f133, %f132, %f130, 0fBEAAA9ED;
	fma.rn.f32 	%f134, %f133, %f130, 0f00000000;
	fma.rn.f32 	%f135, %f134, %f175, %f175;
	setp.ge.f32 	%p25, %f122, 0f3F19999A;
	selp.f32 	%f136, %f129, %f135, %p25;
	add.f32 	%f137, %f1, %f136;
	st.global.f32 	[%rd12], %f137;
	add.s32 	%r168, %r168, 1;
	setp.ne.s32 	%p26, %r168, %r81;
	@%p26 bra 	$L__BB0_30;
$L__BB0_47:
	ret;

}
	// .globl	_Z23Conv2d_multi_channel_inPfS_S_iiiiS_
.visible .entry _Z23Conv2d_multi_channel_inPfS_S_iiiiS_(
	.param .u64 .ptr .align 1 _Z23Conv2d_multi_channel_inPfS_S_iiiiS__param_0,
	.param .u64 .ptr .align 1 _Z23Conv2d_multi_channel_inPfS_S_iiiiS__param_1,
	.param .u64 .ptr .align 1 _Z23Conv2d_multi_channel_inPfS_S_iiiiS__param_2,
	.param .u32 _Z23Conv2d_multi_channel_inPfS_S_iiiiS__param_3,
	.param .u32 _Z23Conv2d_multi_channel_inPfS_S_iiiiS__param_4,
	.param .u32 _Z23Conv2d_multi_channel_inPfS_S_iiiiS__param_5,
	.param .u32 _Z23Conv2d_multi_channel_inPfS_S_iiiiS__param_6,
	.param .u64 .ptr .align 1 _Z23Conv2d_multi_channel_inPfS_S_iiiiS__param_7
)
{
	.reg .pred 	%p<61>;
	.reg .b32 	%r<149>;
	.reg .b32 	%f<316>;
	.reg .b64 	%rd<113>;

	ld.param.u64 	%rd10, [_Z23Conv2d_multi_channel_inPfS_S_iiiiS__param_0];
	ld.param.u64 	%rd11, [_Z23Conv2d_multi_channel_inPfS_S_iiiiS__param_1];
	ld.param.u32 	%r58, [_Z23Conv2d_multi_channel_inPfS_S_iiiiS__param_3];
	ld.param.u32 	%r59, [_Z23Conv2d_multi_channel_inPfS_S_iiiiS__param_4];
	ld.param.u32 	%r60, [_Z23Conv2d_multi_channel_inPfS_S_iiiiS__param_5];
	cvta.to.global.u64 	%rd1, %rd10;
	cvta.to.global.u64 	%rd2, %rd11;
	sub.s32 	%r62, %r58, %r59;
	add.s32 	%r1, %r62, 1;
	mul.wide.s32 	%rd12, %r59, %r59;
	shl.b64 	%rd13, %rd12, 2;
	{ // callseq 2, 0
	.param .b64 param0;
	st.param.b64 	[param0], %rd13;
	.param .b64 retval0;
	call.uni (retval0), 
	malloc, 
	(
	param0
	);
	ld.param.b64 	%rd14, [retval0];
	} // callseq 2
	{ // callseq 3, 0
	.param .b64 param0;
	st.param.b64 	[param0], %rd13;
	.param .b64 retval0;
	call.uni (retval0), 
	malloc, 
	(
	param0
	);
	ld.param.b64 	%rd15, [retval0];
	} // callseq 3
	mov.u32 	%r2, %ctaid.x;
	min.s32 	%r63, %r60, %r59;
	setp.lt.s32 	%p1, %r63, 1;
	@%p1 bra 	$L__BB1_16;
	and.b32  	%r3, %r59, 7;
	and.b32  	%r4, %r59, 2147483640;
	mov.b32 	%r130, 0;
	mul.wide.s32 	%rd52, %r58, 4;
$L__BB1_2:
	mov.u32 	%r66, %tid.x;
	mad.lo.s32 	%r6, %r130, %r58, %r66;
	mul.lo.s32 	%r7, %r130, %r59;
	mov.b32 	%r131, 0;
$L__BB1_3:
	setp.lt.u32 	%p2, %r59, 8;
	add.s32 	%r9, %r131, %r2;
	mov.b32 	%r134, 0;
	@%p2 bra 	$L__BB1_6;
	mov.b32 	%r132, 0;
$L__BB1_5:
	.pragma "nounroll";
	add.s32 	%r69, %r6, %r132;
	mad.lo.s32 	%r70, %r69, %r58, %r9;
	mul.wide.s32 	%rd16, %r70, 4;
	add.s64 	%rd17, %rd1, %rd16;
	ld.global.f32 	%f24, [%rd17];
	add.s32 	%r71, %r132, %r7;
	mad.lo.s32 	%r72, %r71, %r59, %r131;
	mul.wide.s32 	%rd18, %r72, 4;
	add.s64 	%rd19, %rd14, %rd18;
	st.f32 	[%rd19], %f24;
	mul.wide.s32 	%rd20, %r58, 4;
	add.s64 	%rd21, %rd17, %rd20;
	ld.global.f32 	%f25, [%rd21];
	mul.wide.u32 	%rd22, %r59, 4;
	add.s64 	%rd23, %rd19, %rd22;
	st.f32 	[%rd23], %f25;
	add.s64 	%rd24, %rd21, %rd20;
	ld.global.f32 	%f26, [%rd24];
	add.s64 	%rd25, %rd23, %rd22;
	st.f32 	[%rd25], %f26;
	add.s64 	%rd26, %rd24, %rd20;
	ld.global.f32 	%f27, [%rd26];
	add.s64 	%rd27, %rd25, %rd22;
	st.f32 	[%rd27], %f27;
	add.s64 	%rd28, %rd26, %rd20;
	ld.global.f32 	%f28, [%rd28];
	add.s64 	%rd29, %rd27, %rd22;
	st.f32 	[%rd29], %f28;
	add.s64 	%rd30, %rd28, %rd20;
	ld.global.f32 	%f29, [%rd30];
	add.s64 	%rd31, %rd29, %rd22;
	st.f32 	[%rd31], %f29;
	add.s64 	%rd32, %rd30, %rd20;
	ld.global.f32 	%f30, [%rd32];
	add.s64 	%rd33, %rd31, %rd22;
	st.f32 	[%rd33], %f30;
	add.s64 	%rd34, %rd32, %rd20;
	ld.global.f32 	%f31, [%rd34];
	add.s64 	%rd35, %rd33, %rd22;
	st.f32 	[%rd35], %f31;
	add.s32 	%r132, %r132, 8;
	setp.ne.s32 	%p3, %r132, %r4;
	mov.u32 	%r134, %r4;
	@%p3 bra 	$L__BB1_5;
$L__BB1_6:
	setp.eq.s32 	%p4, %r3, 0;
	@%p4 bra 	$L__BB1_14;
	add.s32 	%r73, %r3, -1;
	setp.lt.u32 	%p5, %r73, 3;
	@%p5 bra 	$L__BB1_9;
	add.s32 	%r74, %r6, %r134;
	mad.lo.s32 	%r75, %r74, %r58, %r9;
	mul.wide.s32 	%rd36, %r75, 4;
	add.s64 	%rd37, %rd1, %rd36;
	ld.global.f32 	%f32, [%rd37];
	add.s32 	%r76, %r134, %r7;
	mad.lo.s32 	%r77, %r76, %r59, %r131;
	mul.wide.s32 	%rd38, %r77, 4;
	add.s64 	%rd39, %rd14, %rd38;
	st.f32 	[%rd39], %f32;
	mul.wide.s32 	%rd40, %r58, 4;
	add.s64 	%rd41, %rd37, %rd40;
	ld.global.f32 	%f33, [%rd41];
	mul.wide.u32 	%rd42, %r59, 4;
	add.s64 	%rd43, %rd39, %rd42;
	st.f32 	[%rd43], %f33;
	add.s64 	%rd44, %rd41, %rd40;
	ld.global.f32 	%f34, [%rd44];
	add.s64 	%rd45, %rd43, %rd42;
	st.f32 	[%rd45], %f34;
	add.s64 	%rd46, %rd44, %rd40;
	ld.global.f32 	%f35, [%rd46];
	add.s64 	%rd47, %rd45, %rd42;
	st.f32 	[%rd47], %f35;
	add.s32 	%r134, %r134, 4;
$L__BB1_9:
	and.b32  	%r78, %r59, 3;
	setp.eq.s32 	%p6, %r78, 0;
	@%p6 bra 	$L__BB1_14;
	setp.eq.s32 	%p7, %r78, 1;
	@%p7 bra 	$L__BB1_12;
	add.s32 	%r79, %r6, %r134;
	mad.lo.s32 	%r80, %r79, %r58, %r9;
	mul.wide.s32 	%rd48, %r80, 4;
	add.s64 	%rd49, %rd1, %rd48;
	ld.global.f32 	%f36, [%rd49];
	add.s32 	%r81, %r134, %r7;
	mad.lo.s32 	%r82, %r81, %r59, %r131;
	mul.wide.s32 	%rd50, %r82, 4;
	add.s64 	%rd51, %rd14, %rd50;
	st.f32 	[%rd51], %f36;
	add.s64 	%rd53, %rd49, %rd52;
	ld.global.f32 	%f37, [%rd53];
	mul.wide.u32 	%rd54, %r59, 4;
	add.s64 	%rd55, %rd51, %rd54;
	st.f32 	[%rd55], %f37;
	add.s32 	%r134, %r134, 2;
$L__BB1_12:
	and.b32  	%r83, %r59, 1;
	setp.eq.b32 	%p8, %r83, 1;
	not.pred 	%p9, %p8;
	@%p9 bra 	$L__BB1_14;
	add.s32 	%r84, %r6, %r134;
	mad.lo.s32 	%r85, %r84, %r58, %r9;
	mul.wide.s32 	%rd56, %r85, 4;
	add.s64 	%rd57, %rd1, %rd56;
	ld.global.f32 	%f38, [%rd57];
	add.s32 	%r86, %r134, %r7;
	mad.lo.s32 	%r87, %r86, %r59, %r131;
	mul.wide.s32 	%rd58, %r87, 4;
	add.s64 	%rd59, %rd14, %rd58;
	st.f32 	[%rd59], %f38;
$L__BB1_14:
	add.s32 	%r131, %r131, 1;
	setp.ne.s32 	%p10, %r131, %r59;
	@%p10 bra 	$L__BB1_3;
	add.s32 	%r130, %r130, 1;
	setp.ne.s32 	%p11, %r130, %r60;
	@%p11 bra 	$L__BB1_2;
$L__BB1_16:
	ld.param.u32 	%r124, [_Z23Conv2d_multi_channel_inPfS_S_iiiiS__param_6];
	setp.lt.s32 	%p12, %r124, 1;
	@%p12 bra 	$L__BB1_59;
	ld.param.u64 	%rd111, [_Z23Conv2d_multi_channel_inPfS_S_iiiiS__param_7];
	ld.param.u64 	%rd109, [_Z23Conv2d_multi_channel_inPfS_S_iiiiS__param_2];
	mov.u32 	%r19, %tid.x;
	cvta.to.global.u64 	%rd5, %rd109;
	cvta.to.global.u64 	%rd6, %rd111;
	setp.lt.s32 	%p13, %r60, 1;
	mul.lo.s32 	%r20, %r59, %r59;
	@%p13 bra 	$L__BB1_51;
	setp.ne.s32 	%p34, %r59, 0;
	@%p34 bra 	$L__BB1_31;
	and.b32  	%r21, %r60, 15;
	add.s32 	%r22, %r21, -1;
	and.b32  	%r23, %r60, 7;
	add.s32 	%r24, %r23, -1;
	and.b32  	%r25, %r60, 3;
	and.b32  	%r121, %r60, 2147483632;
	neg.s32 	%r26, %r121;
	mov.b32 	%r136, 0;
$L__BB1_20:
	setp.lt.u32 	%p49, %r60, 16;
	mul.wide.u32 	%rd105, %r136, 4;
	add.s64 	%rd106, %rd6, %rd105;
	ld.global.f32 	%f307, [%rd106];
	@%p49 bra 	$L__BB1_23;
	mov.u32 	%r137, %r26;
$L__BB1_22:
	.pragma "nounroll";
	add.f32 	%f261, %f307, 0f00000000;
	add.f32 	%f262, %f261, 0f00000000;
	add.f32 	%f263, %f262, 0f00000000;
	add.f32 	%f264, %f263, 0f00000000;
	add.f32 	%f265, %f264, 0f00000000;
	add.f32 	%f266, %f265, 0f00000000;
	add.f32 	%f267, %f266, 0f00000000;
	add.f32 	%f268, %f267, 0f00000000;
	add.f32 	%f269, %f268, 0f00000000;
	add.f32 	%f270, %f269, 0f00000000;
	add.f32 	%f271, %f270, 0f00000000;
	add.f32 	%f272, %f271, 0f00000000;
	add.f32 	%f273, %f272, 0f00000000;
	add.f32 	%f274, %f273, 0f00000000;
	add.f32 	%f275, %f274, 0f00000000;
	add.f32 	%f307, %f275, 0f00000000;
	add.s32 	%r137, %r137, 16;
	setp.ne.s32 	%p50, %r137, 0;
	@%p50 bra 	$L__BB1_22;
$L__BB1_23:
	setp.eq.s32 	%p51, %r21, 0;
	@%p51 bra 	$L__BB1_30;
	setp.lt.u32 	%p52, %r22, 7;
	@%p52 bra 	$L__BB1_26;
	add.f32 	%f276, %f307, 0f00000000;
	add.f32 	%f277, %f276, 0f00000000;
	add.f32 	%f278, %f277, 0f00000000;
	add.f32 	%f279, %f278, 0f00000000;
	add.f32 	%f280, %f279, 0f00000000;
	add.f32 	%f281, %f280, 0f00000000;
	add.f32 	%f282, %f281, 0f00000000;
	add.f32 	%f307, %f282, 0f00000000;
$L__BB1_26:
	setp.eq.s32 	%p53, %r23, 0;
	@%p53 bra 	$L__BB1_30;
	setp.eq.s32 	%p54, %r25, 0;
	setp.lt.u32 	%p55, %r24, 3;
	add.f32 	%f283, %f307, 0f00000000;
	add.f32 	%f284, %f283, 0f00000000;
	add.f32 	%f285, %f284, 0f00000000;
	add.f32 	%f286, %f285, 0f00000000;
	selp.f32 	%f307, %f307, %f286, %p55;
	@%p54 bra 	$L__BB1_30;
	setp.eq.s32 	%p56, %r25, 1;
	add.f32 	%f307, %f307, 0f00000000;
	@%p56 bra 	$L__BB1_30;
	setp.eq.s32 	%p57, %r25, 2;
	add.f32 	%f287, %f307, 0f00000000;
	add.f32 	%f288, %f287, 0f00000000;
	selp.f32 	%f307, %f287, %f288, %p57;
$L__BB1_30:
	ld.param.u32 	%r129, [_Z23Conv2d_multi_channel_inPfS_S_iiiiS__param_6];
	abs.f32 	%f289, %f307;
	mul.f32 	%f290, %f289, 0f4038AA3B;
	ex2.approx.ftz.f32 	%f291, %f290;
	add.f32 	%f292, %f291, 0f3F800000;
	rcp.approx.ftz.f32 	%f293, %f292;
	fma.rn.f32 	%f294, %f293, 0fC0000000, 0f3F800000;
	setp.ge.f32 	%p58, %f289, 0f41102CB4;
	selp.f32 	%f295, 0f3F800000, %f294, %p58;
	copysign.f32 	%f296, %f307, %f295;
	mul.f32 	%f297, %f307, %f307;
	fma.rn.f32 	%f298, %f297, 0f3C80F082, 0fBD563CAE;
	fma.rn.f32 	%f299, %f298, %f297, 0f3E085941;
	fma.rn.f32 	%f300, %f299, %f297, 0fBEAAA9ED;
	fma.rn.f32 	%f301, %f300, %f297, 0f00000000;
	fma.rn.f32 	%f302, %f301, %f307, %f307;
	setp.ge.f32 	%p59, %f289, 0f3F19999A;
	selp.f32 	%f303, %f296, %f302, %p59;
	mad.lo.s32 	%r122, %r136, %r1, %r19;
	mad.lo.s32 	%r123, %r122, %r1, %r2;
	mul.wide.s32 	%rd107, %r123, 4;
	add.s64 	%rd108, %rd5, %rd107;
	st.global.f32 	[%rd108], %f303;
	add.s32 	%r136, %r136, 1;
	setp.eq.s32 	%p60, %r136, %r129;
	@%p60 bra 	$L__BB1_59;
	bra.uni 	$L__BB1_20;
$L__BB1_31:
	max.u32 	%r106, %r20, 1;
	and.b32  	%r31, %r106, 13;
	and.b32  	%r32, %r106, 5;
	and.b32  	%r33, %r106, 1;
	and.b32  	%r34, %r106, -4;
	and.b32  	%r35, %r106, -16;
	mov.b32 	%r138, 0;
$L__BB1_32:
	ld.param.u64 	%rd112, [_Z23Conv2d_multi_channel_inPfS_S_iiiiS__param_7];
	ld.param.u64 	%rd110, [_Z23Conv2d_multi_channel_inPfS_S_iiiiS__param_2];
	cvta.to.global.u64 	%rd80, %rd112;
	mul.wide.u32 	%rd81, %r138, 4;
	add.s64 	%rd82, %rd80, %rd81;
	ld.global.f32 	%f151, [%rd82];
	mad.lo.s32 	%r109, %r138, %r1, %r19;
	mad.lo.s32 	%r110, %r109, %r1, %r2;
	cvta.to.global.u64 	%rd83, %rd110;
	mul.wide.s32 	%rd84, %r110, 4;
	add.s64 	%rd7, %rd83, %rd84;
	st.global.f32 	[%rd7], %f151;
	mov.b32 	%r139, 0;
$L__BB1_33:
	setp.lt.u32 	%p35, %r20, 4;
	mad.lo.s32 	%r112, %r138, %r60, %r139;
	mul.lo.s32 	%r38, %r20, %r112;
	mov.b32 	%r141, 0;
	@%p35 bra 	$L__BB1_36;
	mov.b32 	%r140, 0;
$L__BB1_35:
	add.s32 	%r114, %r140, %r38;
	mul.wide.s32 	%rd85, %r114, 4;
	add.s64 	%rd86, %rd2, %rd85;
	ld.global.f32 	%f152, [%rd86];
	mul.wide.u32 	%rd87, %r140, 4;
	add.s64 	%rd88, %rd15, %rd87;
	st.f32 	[%rd88], %f152;
	ld.global.f32 	%f153, [%rd86+4];
	st.f32 	[%rd88+4], %f153;
	ld.global.f32 	%f154, [%rd86+8];
	st.f32 	[%rd88+8], %f154;
	ld.global.f32 	%f155, [%rd86+12];
	st.f32 	[%rd88+12], %f155;
	add.s32 	%r140, %r140, 4;
	setp.ne.s32 	%p36, %r140, %r34;
	mov.u32 	%r141, %r34;
	@%p36 bra 	$L__BB1_35;
$L__BB1_36:
	setp.eq.s32 	%p37, %r33, 0;
	@%p37 bra 	$L__BB1_38;
	add.s32 	%r115, %r141, %r38;
	mul.wide.s32 	%rd89, %r115, 4;
	add.s64 	%rd90, %rd2, %rd89;
	ld.global.f32 	%f156, [%rd90];
	mul.wide.u32 	%rd91, %r141, 4;
	add.s64 	%rd92, %rd15, %rd91;
	st.f32 	[%rd92], %f156;
$L__BB1_38:
	setp.lt.u32 	%p38, %r20, 16;
	mov.f32 	%f315, 0f00000000;
	mov.b32 	%r144, 0;
	@%p38 bra 	$L__BB1_41;
	mov.f32 	%f315, 0f00000000;
	mov.b32 	%r142, 0;
$L__BB1_40:
	.pragma "nounroll";
	mul.wide.u32 	%rd93, %r142, 4;
	add.s64 	%rd94, %rd14, %rd93;
	ld.f32 	%f160, [%rd94];
	add.s64 	%rd95, %rd15, %rd93;
	ld.f32 	%f161, [%rd95];
	fma.rn.f32 	%f162, %f160, %f161, %f315;
	ld.f32 	%f163, [%rd94+4];
	ld.f32 	%f164, [%rd95+4];
	fma.rn.f32 	%f165, %f163, %f164, %f162;
	ld.f32 	%f166, [%rd94+8];
	ld.f32 	%f167, [%rd95+8];
	fma.rn.f32 	%f168, %f166, %f167, %f165;
	ld.f32 	%f169, [%rd94+12];
	ld.f32 	%f170, [%rd95+12];
	fma.rn.f32 	%f171, %f169, %f170, %f168;
	ld.f32 	%f172, [%rd94+16];
	ld.f32 	%f173, [%rd95+16];
	fma.rn.f32 	%f174, %f172, %f173, %f171;
	ld.f32 	%f175, [%rd94+20];
	ld.f32 	%f176, [%rd95+20];
	fma.rn.f32 	%f177, %f175, %f176, %f174;
	ld.f32 	%f178, [%rd94+24];
	ld.f32 	%f179, [%rd95+24];
	fma.rn.f32 	%f180, %f178, %f179, %f177;
	ld.f32 	%f181, [%rd94+28];
	ld.f32 	%f182, [%rd95+28];
	fma.rn.f32 	%f183, %f181, %f182, %f180;
	ld.f32 	%f184, [%rd94+32];
	ld.f32 	%f185, [%rd95+32];
	fma.rn.f32 	%f186, %f184, %f185, %f183;
	ld.f32 	%f187, [%rd94+36];
	ld.f32 	%f188, [%rd95+36];
	fma.rn.f32 	%f189, %f187, %f188, %f186;
	ld.f32 	%f190, [%rd94+40];
	ld.f32 	%f191, [%rd95+40];
	fma.rn.f32 	%f192, %f190, %f191, %f189;
	ld.f32 	%f193, [%rd94+44];
	ld.f32 	%f194, [%rd95+44];
	fma.rn.f32 	%f195, %f193, %f194, %f192;
	ld.f32 	%f196, [%rd94+48];
	ld.f32 	%f197, [%rd95+48];
	fma.rn.f32 	%f198, %f196, %f197, %f195;
	ld.f32 	%f199, [%rd94+52];
	ld.f32 	%f200, [%rd95+52];
	fma.rn.f32 	%f201, %f199, %f200, %f198;
	ld.f32 	%f202, [%rd94+56];
	ld.f32 	%f203, [%rd95+56];
	fma.rn.f32 	%f204, %f202, %f203, %f201;
	ld.f32 	%f205, [%rd94+60];
	ld.f32 	%f206, [%rd95+60];
	fma.rn.f32 	%f315, %f205, %f206, %f204;
	add.s32 	%r142, %r142, 16;
	setp.eq.s32 	%p39, %r142, %r35;
	mov.u32 	%r144, %r35;
	@%p39 bra 	$L__BB1_41;
	bra.uni 	$L__BB1_40;
$L__BB1_41:
	setp.eq.s32 	%p40, %r31, 0;
	@%p40 bra 	$L__BB1_49;
	add.s32 	%r118, %r31, -1;
	setp.lt.u32 	%p41, %r118, 7;
	@%p41 bra 	$L__BB1_44;
	mul.wide.u32 	%rd96, %r144, 4;
	add.s64 	%rd97, %rd14, %rd96;
	ld.f32 	%f208, [%rd97];
	add.s64 	%rd98, %rd15, %rd96;
	ld.f32 	%f209, [%rd98];
	fma.rn.f32 	%f210, %f208, %f209, %f315;
	ld.f32 	%f211, [%rd97+4];
	ld.f32 	%f212, [%rd98+4];
	fma.rn.f32 	%f213, %f211, %f212, %f210;
	ld.f32 	%f214, [%rd97+8];
	ld.f32 	%f215, [%rd98+8];
	fma.rn.f32 	%f216, %f214, %f215, %f213;
	ld.f32 	%f217, [%rd97+12];
	ld.f32 	%f218, [%rd98+12];
	fma.rn.f32 	%f219, %f217, %f218, %f216;
	ld.f32 	%f220, [%rd97+16];
	ld.f32 	%f221, [%rd98+16];
	fma.rn.f32 	%f222, %f220, %f221, %f219;
	ld.f32 	%f223, [%rd97+20];
	ld.f32 	%f224, [%rd98+20];
	fma.rn.f32 	%f225, %f223, %f224, %f222;
	ld.f32 	%f226, [%rd97+24];
	ld.f32 	%f227, [%rd98+24];
	fma.rn.f32 	%f228, %f226, %f227, %f225;
	ld.f32 	%f229, [%rd97+28];
	ld.f32 	%f230, [%rd98+28];
	fma.rn.f32 	%f315, %f229, %f230, %f228;
	add.s32 	%r144, %r144, 8;
$L__BB1_44:
	setp.eq.s32 	%p42, %r32, 0;
	@%p42 bra 	$L__BB1_49;
	add.s32 	%r119, %r32, -1;
	setp.lt.u32 	%p43, %r119, 3;
	@%p43 bra 	$L__BB1_47;
	mul.wide.u32 	%rd99, %r144, 4;
	add.s64 	%rd100, %rd14, %rd99;
	ld.f32 	%f232, [%rd100];
	add.s64 	%rd101, %rd15, %rd99;
	ld.f32 	%f233, [%rd101];
	fma.rn.f32 	%f234, %f232, %f233, %f315;
	ld.f32 	%f235, [%rd100+4];
	ld.f32 	%f236, [%rd101+4];
	fma.rn.f32 	%f237, %f235, %f236, %f234;
	ld.f32 	%f238, [%rd100+8];
	ld.f32 	%f239, [%rd101+8];
	fma.rn.f32 	%f240, %f238, %f239, %f237;
	ld.f32 	%f241, [%rd100+12];
	ld.f32 	%f242, [%rd101+12];
	fma.rn.f32 	%f315, %f241, %f242, %f240;
	add.s32 	%r144, %r144, 4;
$L__BB1_47:
	setp.eq.s32 	%p44, %r33, 0;
	@%p44 bra 	$L__BB1_49;
	mul.wide.u32 	%rd102, %r144, 4;
	add.s64 	%rd103, %rd14, %rd102;
	ld.f32 	%f243, [%rd103];
	add.s64 	%rd104, %rd15, %rd102;
	ld.f32 	%f244, [%rd104];
	fma.rn.f32 	%f315, %f243, %f244, %f315;
$L__BB1_49:
	ld.global.f32 	%f245, [%rd7];
	add.f32 	%f23, %f315, %f245;
	st.global.f32 	[%rd7], %f23;
	add.s32 	%r139, %r139, 1;
	setp.ne.s32 	%p45, %r139, %r60;
	@%p45 bra 	$L__BB1_33;
	ld.param.u32 	%r128, [_Z23Conv2d_multi_channel_inPfS_S_iiiiS__param_6];
	abs.f32 	%f246, %f23;
	mul.f32 	%f247, %f246, 0f4038AA3B;
	ex2.approx.ftz.f32 	%f248, %f247;
	add.f32 	%f249, %f248, 0f3F800000;
	rcp.approx.ftz.f32 	%f250, %f249;
	fma.rn.f32 	%f251, %f250, 0fC0000000, 0f3F800000;
	setp.ge.f32 	%p46, %f246, 0f41102CB4;
	selp.f32 	%f252, 0f3F800000, %f251, %p46;
	copysign.f32 	%f253, %f23, %f252;
	mul.f32 	%f254, %f23, %f23;
	fma.rn.f32 	%f255, %f254, 0f3C80F082, 0fBD563CAE;
	fma.rn.f32 	%f256, %f255, %f254, 0f3E085941;
	fma.rn.f32 	%f257, %f256, %f254, 0fBEAAA9ED;
	fma.rn.f32 	%f258, %f257, %f254, 0f00000000;
	fma.rn.f32 	%f259, %f258, %f23, %f23;
	setp.ge.f32 	%p47, %f246, 0f3F19999A;
	selp.f32 	%f260, %f253, %f259, %p47;
	st.global.f32 	[%rd7], %f260;
	add.s32 	%r138, %r138, 1;
	setp.eq.s32 	%p48, %r138, %r128;
	@%p48 bra 	$L__BB1_59;
	bra.uni 	$L__BB1_32;
$L__BB1_51:
	ld.param.u32 	%r125, [_Z23Conv2d_multi_channel_inPfS_S_iiiiS__param_6];
	and.b32  	%r51, %r125, 3;
	setp.lt.u32 	%p14, %r125, 4;
	mov.b32 	%r148, 0;
	@%p14 bra 	$L__BB1_54;
	ld.param.u32 	%r126, [_Z23Conv2d_multi_channel_inPfS_S_iiiiS__param_6];
	and.b32  	%r148, %r126, 2147483644;
	mov.b32 	%r146, 0;
$L__BB1_53:
	.pragma "nounroll";
	mul.wide.u32 	%rd60, %r146, 4;
	add.s64 	%rd61, %rd6, %rd60;
	ld.global.f32 	%f39, [%rd61];
	mad.lo.s32 	%r90, %r146, %r1, %r19;
	mad.lo.s32 	%r91, %r90, %r1, %r2;
	mul.wide.s32 	%rd62, %r91, 4;
	add.s64 	%rd63, %rd5, %rd62;
	abs.f32 	%f40, %f39;
	mul.f32 	%f41, %f40, 0f4038AA3B;
	ex2.approx.ftz.f32 	%f42, %f41;
	add.f32 	%f43, %f42, 0f3F800000;
	rcp.approx.ftz.f32 	%f44, %f43;
	fma.rn.f32 	%f45, %f44, 0fC0000000, 0f3F800000;
	setp.ge.f32 	%p15, %f40, 0f41102CB4;
	selp.f32 	%f46, 0f3F800000, %f45, %p15;
	copysign.f32 	%f47, %f39, %f46;
	mul.f32 	%f48, %f39, %f39;
	fma.rn.f32 	%f49, %f48, 0f3C80F082, 0fBD563CAE;
	fma.rn.f32 	%f50, %f49, %f48, 0f3E085941;
	fma.rn.f32 	%f51, %f50, %f48, 0fBEAAA9ED;
	fma.rn.f32 	%f52, %f51, %f48, 0f00000000;
	fma.rn.f32 	%f53, %f52, %f39, %f39;
	setp.ge.f32 	%p16, %f40, 0f3F19999A;
	selp.f32 	%f54, %f47, %f53, %p16;
	st.global.f32 	[%rd63], %f54;
	ld.global.f32 	%f55, [%rd61+4];
	add.s32 	%r92, %r90, %r1;
	mad.lo.s32 	%r93, %r92, %r1, %r2;
	mul.wide.s32 	%rd64, %r93, 4;
	add.s64 	%rd65, %rd5, %rd64;
	abs.f32 	%f56, %f55;
	mul.f32 	%f57, %f56, 0f4038AA3B;
	ex2.approx.ftz.f32 	%f58, %f57;
	add.f32 	%f59, %f58, 0f3F800000;
	rcp.approx.ftz.f32 	%f60, %f59;
	fma.rn.f32 	%f61, %f60, 0fC0000000, 0f3F800000;
	setp.ge.f32 	%p17, %f56, 0f41102CB4;
	selp.f32 	%f62, 0f3F800000, %f61, %p17;
	copysign.f32 	%f63, %f55, %f62;
	mul.f32 	%f64, %f55, %f55;
	fma.rn.f32 	%f65, %f64, 0f3C80F082, 0fBD563CAE;
	fma.rn.f32 	%f66, %f65, %f64, 0f3E085941;
	fma.rn.f32 	%f67, %f66, %f64, 0fBEAAA9ED;
	fma.rn.f32 	%f68, %f67, %f64, 0f00000000;
	fma.rn.f32 	%f69, %f68, %f55, %f55;
	setp.ge.f32 	%p18, %f56, 0f3F19999A;
	selp.f32 	%f70, %f63, %f69, %p18;
	st.global.f32 	[%rd65], %f70;
	ld.global.f32 	%f71, [%rd61+8];
	add.s32 	%r94, %r92, %r1;
	mad.lo.s32 	%r95, %r94, %r1, %r2;
	mul.wide.s32 	%rd66, %r95, 4;
	add.s64 	%rd67, %rd5, %rd66;
	abs.f32 	%f72, %f71;
	mul.f32 	%f73, %f72, 0f4038AA3B;
	ex2.approx.ftz.f32 	%f74, %f73;
	add.f32 	%f75, %f74, 0f3F800000;
	rcp.approx.ftz.f32 	%f76, %f75;
	fma.rn.f32 	%f77, %f76, 0fC0000000, 0f3F800000;
	setp.ge.f32 	%p19, %f72, 0f41102CB4;
	selp.f32 	%f78, 0f3F800000, %f77, %p19;
	copysign.f32 	%f79, %f71, %f78;
	mul.f32 	%f80, %f71, %f71;
	fma.rn.f32 	%f81, %f80, 0f3C80F082, 0fBD563CAE;
	fma.rn.f32 	%f82, %f81, %f80, 0f3E085941;
	fma.rn.f32 	%f83, %f82, %f80, 0fBEAAA9ED;
	fma.rn.f32 	%f84, %f83, %f80, 0f00000000;
	fma.rn.f32 	%f85, %f84, %f71, %f71;
	setp.ge.f32 	%p20, %f72, 0f3F19999A;
	selp.f32 	%f86, %f79, %f85, %p20;
	st.global.f32 	[%rd67], %f86;
	ld.global.f32 	%f87, [%rd61+12];
	add.s32 	%r96, %r94, %r1;
	mad.lo.s32 	%r97, %r96, %r1, %r2;
	mul.wide.s32 	%rd68, %r97, 4;
	add.s64 	%rd69, %rd5, %rd68;
	abs.f32 	%f88, %f87;
	mul.f32 	%f89, %f88, 0f4038AA3B;
	ex2.approx.ftz.f32 	%f90, %f89;
	add.f32 	%f91, %f90, 0f3F800000;
	rcp.approx.ftz.f32 	%f92, %f91;
	fma.rn.f32 	%f93, %f92, 0fC0000000, 0f3F800000;
	setp.ge.f32 	%p21, %f88, 0f41102CB4;
	selp.f32 	%f94, 0f3F800000, %f93, %p21;
	copysign.f32 	%f95, %f87, %f94;
	mul.f32 	%f96, %f87, %f87;
	fma.rn.f32 	%f97, %f96, 0f3C80F082, 0fBD563CAE;
	fma.rn.f32 	%f98, %f97, %f96, 0f3E085941;
	fma.rn.f32 	%f99, %f98, %f96, 0fBEAAA9ED;
	fma.rn.f32 	%f100, %f99, %f96, 0f00000000;
	fma.rn.f32 	%f101, %f100, %f87, %f87;
	setp.ge.f32 	%p22, %f88, 0f3F19999A;
	selp.f32 	%f102, %f95, %f101, %p22;
	st.global.f32 	[%rd69], %f102;
	add.s32 	%r146, %r146, 4;
	setp.ne.s32 	%p23, %r146, %r148;
	@%p23 bra 	$L__BB1_53;
$L__BB1_54:
	setp.eq.s32 	%p24, %r51, 0;
	@%p24 bra 	$L__BB1_59;
	setp.eq.s32 	%p25, %r51, 1;
	@%p25 bra 	$L__BB1_57;
	mul.wide.u32 	%rd70, %r148, 4;
	add.s64 	%rd71, %rd6, %rd70;
	ld.global.f32 	%f103, [%rd71];
	mad.lo.s32 	%r98, %r148, %r1, %r19;
	mad.lo.s32 	%r99, %r98, %r1, %r2;
	mul.wide.s32 	%rd72, %r99, 4;
	add.s64 	%rd73, %rd5, %rd72;
	abs.f32 	%f104, %f103;
	mul.f32 	%f105, %f104, 0f4038AA3B;
	ex2.approx.ftz.f32 	%f106, %f105;
	add.f32 	%f107, %f106, 0f3F800000;
	rcp.approx.ftz.f32 	%f108, %f107;
	fma.rn.f32 	%f109, %f108, 0fC0000000, 0f3F800000;
	setp.ge.f32 	%p26, %f104, 0f41102CB4;
	selp.f32 	%f110, 0f3F800000, %f109, %p26;
	copysign.f32 	%f111, %f103, %f110;
	mul.f32 	%f112, %f103, %f103;
	fma.rn.f32 	%f113, %f112, 0f3C80F082, 0fBD563CAE;
	fma.rn.f32 	%f114, %f113, %f112, 0f3E085941;
	fma.rn.f32 	%f115, %f114, %f112, 0fBEAAA9ED;
	fma.rn.f32 	%f116, %f115, %f112, 0f00000000;
	fma.rn.f32 	%f117, %f116, %f103, %f103;
	setp.ge.f32 	%p27, %f104, 0f3F19999A;
	selp.f32 	%f118, %f111, %f117, %p27;
	st.global.f32 	[%rd73], %f118;
	ld.global.f32 	%f119, [%rd71+4];
	add.s32 	%r100, %r98, %r1;
	mad.lo.s32 	%r101, %r100, %r1, %r2;
	mul.wide.s32 	%rd74, %r101, 4;
	add.s64 	%rd75, %rd5, %rd74;
	abs.f32 	%f120, %f119;
	mul.f32 	%f121, %f120, 0f4038AA3B;
	ex2.approx.ftz.f32 	%f122, %f121;
	add.f32 	%f123, %f122, 0f3F800000;
	rcp.approx.ftz.f32 	%f124, %f123;
	fma.rn.f32 	%f125, %f124, 0fC0000000, 0f3F800000;
	setp.ge.f32 	%p28, %f120, 0f41102CB4;
	selp.f32 	%f126, 0f3F800000, %f125, %p28;
	copysign.f32 	%f127, %f119, %f126;
	mul.f32 	%f128, %f119, %f119;
	fma.rn.f32 	%f129, %f128, 0f3C80F082, 0fBD563CAE;
	fma.rn.f32 	%f130, %f129, %f128, 0f3E085941;
	fma.rn.f32 	%f131, %f130, %f128, 0fBEAAA9ED;
	fma.rn.f32 	%f132, %f131, %f128, 0f00000000;
	fma.rn.f32 	%f133, %f132, %f119, %f119;
	setp.ge.f32 	%p29, %f120, 0f3F19999A;
	selp.f32 	%f134, %f127, %f133, %p29;
	st.global.f32 	[%rd75], %f134;
	add.s32 	%r148, %r148, 2;
$L__BB1_57:
	ld.param.u32 	%r127, [_Z23Conv2d_multi_channel_inPfS_S_iiiiS__param_6];
	and.b32  	%r102, %r127, 1;
	setp.eq.b32 	%p30, %r102, 1;
	not.pred 	%p31, %p30;
	@%p31 bra 	$L__BB1_59;
	mul.wide.u32 	%rd76, %r148, 4;
	add.s64 	%rd77, %rd6, %rd76;
	ld.global.f32 	%f135, [%rd77];
	mad.lo.s32 	%r103, %r148, %r1, %r19;
	mad.lo.s32 	%r104, %r103, %r1, %r2;
	mul.wide.s32 	%rd78, %r104, 4;
	add.s64 	%rd79, %rd5, %rd78;
	abs.f32 	%f136, %f135;
	mul.f32 	%f137, %f136, 0f4038AA3B;
	ex2.approx.ftz.f32 	%f138, %f137;
	add.f32 	%f139, %f138, 0f3F800000;
	rcp.approx.ftz.f32 	%f140, %f139;
	fma.rn.f32 	%f141, %f140, 0fC0000000, 0f3F800000;
	setp.ge.f32 	%p32, %f136, 0f41102CB4;
	selp.f32 	%f142, 0f3F800000, %f141, %p32;
	copysign.f32 	%f143, %f135, %f142;
	mul.f32 	%f144, %f135, %f135;
	fma.rn.f32 	%f145, %f144, 0f3C80F082, 0fBD563CAE;
	fma.rn.f32 	%f146, %f145, %f144, 0f3E085941;
	fma.rn.f32 	%f147, %f146, %f144, 0fBEAAA9ED;
	fma.rn.f32 	%f148, %f147, %f144, 0f00000000;
	fma.rn.f32 	%f149, %f148, %f135, %f135;
	setp.ge.f32 	%p33, %f136, 0f3F19999A;
	selp.f32 	%f150, %f143, %f149, %p33;
	st.global.f32 	[%rd79], %f150;
$L__BB1_59:
	ret;

}
	// .globl	_Z20AveragePoolingGlobalPfS_iii
.visible .entry _Z20AveragePoolingGlobalPfS_iii(
	.param .u64 .ptr .align 1 _Z20AveragePoolingGlobalPfS_iii_param_0,
	.param .u64 .ptr .align 1 _Z20AveragePoolingGlobalPfS_iii_param_1,
	.param .u32 _Z20AveragePoolingGlobalPfS_iii_param_2,
	.param .u32 _Z20AveragePoolingGlobalPfS_iii_param_3,
	.param .u32 _Z20AveragePoolingGlobalPfS_iii_param_4
)
{
	.reg .pred 	%p<33>;
	.reg .b32 	%r<168>;
	.reg .b32 	%f<104>;
	.reg .b64 	%rd<108>;

	ld.param.u64 	%rd9, [_Z20AveragePoolingGlobalPfS_iii_param_0];
	ld.param.u32 	%r78, [_Z20AveragePoolingGlobalPfS_iii_param_2];
	ld.param.u32 	%r79, [_Z20AveragePoolingGlobalPfS_iii_param_3];
	ld.param.u32 	%r80, [_Z20AveragePoolingGlobalPfS_iii_param_4];
	cvta.to.global.u64 	%rd1, %rd9;
	mul.wide.s32 	%rd10, %r79, %r79;
	shl.b64 	%rd11, %rd10, 2;
	cvt.s64.s32 	%rd12, %r80;
	mul.lo.s64 	%rd13, %rd11, %rd12;
	{ // callseq 4, 0
	.param .b64 param0;
	st.param.b64 	[param0], %rd13;
	.param .b64 retval0;
	call.uni (retval0), 
	malloc, 
	(
	param0
	);
	ld.param.b64 	%rd14, [retval0];
	} // callseq 4
	{ // callseq 5, 0
	.param .b64 param0;
	st.param.b64 	[param0], %rd11;
	.param .b64 retval0;
	call.uni (retval0), 
	malloc, 
	(
	param0
	);
	ld.param.b64 	%rd15, [retval0];
	} // callseq 5
	mov.u32 	%r1, %ctaid.x;
	mov.u32 	%r2, %tid.x;
	mul.lo.s32 	%r3, %r79, %r78;
	min.s32 	%r81, %r80, %r79;
	setp.lt.s32 	%p1, %r81, 1;
	@%p1 bra 	$L__BB2_16;
	and.b32  	%r4, %r79, 7;
	and.b32  	%r5, %r79, 2147483640;
	mov.b32 	%r142, 0;
	mul.wide.s32 	%rd52, %r3, 4;
	mul.wide.u32 	%rd54, %r79, 4;
$L__BB2_2:
	mul.lo.s32 	%r84, %r79, %r2;
	mad.lo.s32 	%r7, %r142, %r3, %r84;
	mul.lo.s32 	%r8, %r142, %r79;
	mov.b32 	%r143, 0;
$L__BB2_3:
	setp.lt.u32 	%p2, %r79, 8;
	mad.lo.s32 	%r10, %r79, %r1, %r143;
	mov.b32 	%r146, 0;
	@%p2 bra 	$L__BB2_6;
	mov.b32 	%r144, 0;
$L__BB2_5:
	.pragma "nounroll";
	add.s32 	%r87, %r7, %r144;
	mad.lo.s32 	%r88, %r87, %r3, %r10;
	mul.wide.s32 	%rd16, %r88, 4;
	add.s64 	%rd17, %rd1, %rd16;
	ld.global.f32 	%f15, [%rd17];
	add.s32 	%r89, %r144, %r8;
	mad.lo.s32 	%r90, %r89, %r79, %r143;
	mul.wide.s32 	%rd18, %r90, 4;
	add.s64 	%rd19, %rd14, %rd18;
	st.f32 	[%rd19], %f15;
	mul.wide.s32 	%rd20, %r3, 4;
	add.s64 	%rd21, %rd17, %rd20;
	ld.global.f32 	%f16, [%rd21];
	mul.wide.u32 	%rd22, %r79, 4;
	add.s64 	%rd23, %rd19, %rd22;
	st.f32 	[%rd23], %f16;
	add.s64 	%rd24, %rd21, %rd20;
	ld.global.f32 	%f17, [%rd24];
	add.s64 	%rd25, %rd23, %rd22;
	st.f32 	[%rd25], %f17;
	add.s64 	%rd26, %rd24, %rd20;
	ld.global.f32 	%f18, [%rd26];
	add.s64 	%rd27, %rd25, %rd22;
	st.f32 	[%rd27], %f18;
	add.s64 	%rd28, %rd26, %rd20;
	ld.global.f32 	%f19, [%rd28];
	add.s64 	%rd29, %rd27, %rd22;
	st.f32 	[%rd29], %f19;
	add.s64 	%rd30, %rd28, %rd20;
	ld.global.f32 	%f20, [%rd30];
	add.s64 	%rd31, %rd29, %rd22;
	st.f32 	[%rd31], %f20;
	add.s64 	%rd32, %rd30, %rd20;
	ld.global.f32 	%f21, [%rd32];
	add.s64 	%rd33, %rd31, %rd22;
	st.f32 	[%rd33], %f21;
	add.s64 	%rd34, %rd32, %rd20;
	ld.global.f32 	%f22, [%rd34];
	add.s64 	%rd35, %rd33, %rd22;
	st.f32 	[%rd35], %f22;
	add.s32 	%r144, %r144, 8;
	setp.ne.s32 	%p3, %r144, %r5;
	mov.u32 	%r146, %r5;
	@%p3 bra 	$L__BB2_5;
$L__BB2_6:
	setp.eq.s32 	%p4, %r4, 0;
	@%p4 bra 	$L__BB2_14;
	add.s32 	%r91, %r4, -1;
	setp.lt.u32 	%p5, %r91, 3;
	@%p5 bra 	$L__BB2_9;
	add.s32 	%r92, %r7, %r146;
	mad.lo.s32 	%r93, %r92, %r3, %r10;
	mul.wide.s32 	%rd36, %r93, 4;
	add.s64 	%rd37, %rd1, %rd36;
	ld.global.f32 	%f23, [%rd37];
	add.s32 	%r94, %r146, %r8;
	mad.lo.s32 	%r95, %r94, %r79, %r143;
	mul.wide.s32 	%rd38, %r95, 4;
	add.s64 	%rd39, %rd14, %rd38;
	st.f32 	[%rd39], %f23;
	mul.wide.s32 	%rd40, %r3, 4;
	add.s64 	%rd41, %rd37, %rd40;
	ld.global.f32 	%f24, [%rd41];
	mul.wide.u32 	%rd42, %r79, 4;
	add.s64 	%rd43, %rd39, %rd42;
	st.f32 	[%rd43], %f24;
	add.s64 	%rd44, %rd41, %rd40;
	ld.global.f32 	%f25, [%rd44];
	add.s64 	%rd45, %rd43, %rd42;
	st.f32 	[%rd45], %f25;
	add.s64 	%rd46, %rd44, %rd40;
	ld.global.f32 	%f26, [%rd46];
	add.s64 	%rd47, %rd45, %rd42;
	st.f32 	[%rd47], %f26;
	add.s32 	%r146, %r146, 4;
$L__BB2_9:
	and.b32  	%r96, %r79, 3;
	setp.eq.s32 	%p6, %r96, 0;
	@%p6 bra 	$L__BB2_14;
	setp.eq.s32 	%p7, %r96, 1;
	@%p7 bra 	$L__BB2_12;
	add.s32 	%r97, %r7, %r146;
	mad.lo.s32 	%r98, %r97, %r3, %r10;
	mul.wide.s32 	%rd48, %r98, 4;
	add.s64 	%rd49, %rd1, %rd48;
	ld.global.f32 	%f27, [%rd49];
	add.s32 	%r99, %r146, %r8;
	mad.lo.s32 	%r100, %r99, %r79, %r143;
	mul.wide.s32 	%rd50, %r100, 4;
	add.s64 	%rd51, %rd14, %rd50;
	st.f32 	[%rd51], %f27;
	add.s64 	%rd53, %rd49, %rd52;
	ld.global.f32 	%f28, [%rd53];
	add.s64 	%rd55, %rd51, %rd54;
	st.f32 	[%rd55], %f28;
	add.s32 	%r146, %r146, 2;
$L__BB2_12:
	and.b32  	%r101, %r79, 1;
	setp.eq.b32 	%p8, %r101, 1;
	not.pred 	%p9, %p8;
	@%p9 bra 	$L__BB2_14;
	add.s32 	%r102, %r7, %r146;
	mad.lo.s32 	%r103, %r102, %r3, %r10;
	mul.wide.s32 	%rd56, %r103, 4;
	add.s64 	%rd57, %rd1, %rd56;
	ld.global.f32 	%f29, [%rd57];
	add.s32 	%r104, %r146, %r8;
	mad.lo.s32 	%r105, %r104, %r79, %r143;
	mul.wide.s32 	%rd58, %r105, 4;
	add.s64 	%rd59, %rd14, %rd58;
	st.f32 	[%rd59], %f29;
$L__BB2_14:
	add.s32 	%r143, %r143, 1;
	setp.ne.s32 	%p10, %r143, %r79;
	@%p10 bra 	$L__BB2_3;
	add.s32 	%r142, %r142, 1;
	setp.ne.s32 	%p11, %r142, %r80;
	@%p11 bra 	$L__BB2_2;
$L__BB2_16:
	setp.lt.s32 	%p12, %r80, 1;
	@%p12 bra 	$L__BB2_47;
	ld.param.u64 	%rd106, [_Z20AveragePoolingGlobalPfS_iii_param_1];
	cvta.to.global.u64 	%rd4, %rd106;
	mul.lo.s32 	%r20, %r79, %r79;
	setp.ne.s32 	%p13, %r79, 0;
	cvt.rn.f32.u32 	%f1, %r20;
	@%p13 bra 	$L__BB2_29;
	mov.f32 	%f95, 0f00000000;
	div.rn.f32 	%f2, %f95, %f1;
	and.b32  	%r21, %r80, 7;
	setp.lt.u32 	%p25, %r80, 8;
	mov.b32 	%r158, 0;
	@%p25 bra 	$L__BB2_21;
	and.b32  	%r158, %r80, 2147483640;
	neg.s32 	%r156, %r158;
	add.s32 	%r117, %r2, %r78;
	mad.lo.s32 	%r155, %r78, %r117, %r1;
	mul.lo.s32 	%r118, %r78, %r78;
	shl.b32 	%r25, %r118, 3;
	shl.b32 	%r119, %r78, 1;
	add.s32 	%r120, %r2, %r119;
	mad.lo.s32 	%r154, %r78, %r120, %r1;
	mad.lo.s32 	%r121, %r78, 3, %r2;
	mad.lo.s32 	%r153, %r78, %r121, %r1;
	shl.b32 	%r122, %r78, 2;
	add.s32 	%r123, %r2, %r122;
	mad.lo.s32 	%r152, %r78, %r123, %r1;
	mad.lo.s32 	%r124, %r78, 5, %r2;
	mad.lo.s32 	%r151, %r78, %r124, %r1;
	mad.lo.s32 	%r125, %r78, 6, %r2;
	mad.lo.s32 	%r150, %r78, %r125, %r1;
	mad.lo.s32 	%r126, %r78, 7, %r2;
	mad.lo.s32 	%r149, %r78, %r126, %r1;
	mad.lo.s32 	%r148, %r2, %r78, %r1;
$L__BB2_20:
	.pragma "nounroll";
	mul.wide.s32 	%rd76, %r148, 4;
	add.s64 	%rd77, %rd4, %rd76;
	st.global.f32 	[%rd77], %f2;
	mul.wide.s32 	%rd78, %r155, 4;
	add.s64 	%rd79, %rd4, %rd78;
	st.global.f32 	[%rd79], %f2;
	mul.wide.s32 	%rd80, %r154, 4;
	add.s64 	%rd81, %rd4, %rd80;
	st.global.f32 	[%rd81], %f2;
	mul.wide.s32 	%rd82, %r153, 4;
	add.s64 	%rd83, %rd4, %rd82;
	st.global.f32 	[%rd83], %f2;
	mul.wide.s32 	%rd84, %r152, 4;
	add.s64 	%rd85, %rd4, %rd84;
	st.global.f32 	[%rd85], %f2;
	mul.wide.s32 	%rd86, %r151, 4;
	add.s64 	%rd87, %rd4, %rd86;
	st.global.f32 	[%rd87], %f2;
	mul.wide.s32 	%rd88, %r150, 4;
	add.s64 	%rd89, %rd4, %rd88;
	st.global.f32 	[%rd89], %f2;
	mul.wide.s32 	%rd90, %r149, 4;
	add.s64 	%rd91, %rd4, %rd90;
	st.global.f32 	[%rd91], %f2;
	add.s32 	%r156, %r156, 8;
	add.s32 	%r155, %r155, %r25;
	add.s32 	%r154, %r154, %r25;
	add.s32 	%r153, %r153, %r25;
	add.s32 	%r152, %r152, %r25;
	add.s32 	%r151, %r151, %r25;
	add.s32 	%r150, %r150, %r25;
	add.s32 	%r149, %r149, %r25;
	add.s32 	%r148, %r148, %r25;
	setp.ne.s32 	%p26, %r156, 0;
	@%p26 bra 	$L__BB2_20;
$L__BB2_21:
	setp.eq.s32 	%p27, %r21, 0;
	@%p27 bra 	$L__BB2_47;
	and.b32  	%r52, %r80, 3;
	setp.lt.u32 	%p28, %r21, 4;
	@%p28 bra 	$L__BB2_24;
	mad.lo.s32 	%r127, %r158, %r78, %r2;
	mad.lo.s32 	%r128, %r127, %r78, %r1;
	mul.wide.s32 	%rd92, %r128, 4;
	add.s64 	%rd93, %rd4, %rd92;
	st.global.f32 	[%rd93], %f2;
	add.s32 	%r129, %r127, %r78;
	mad.lo.s32 	%r130, %r129, %r78, %r1;
	mul.wide.s32 	%rd94, %r130, 4;
	add.s64 	%rd95, %rd4, %rd94;
	st.global.f32 	[%rd95], %f2;
	add.s32 	%r131, %r129, %r78;
	mad.lo.s32 	%r132, %r131, %r78, %r1;
	mul.wide.s32 	%rd96, %r132, 4;
	add.s64 	%rd97, %rd4, %rd96;
	st.global.f32 	[%rd97], %f2;
	add.s32 	%r133, %r131, %r78;
	mad.lo.s32 	%r134, %r133, %r78, %r1;
	mul.wide.s32 	%rd98, %r134, 4;
	add.s64 	%rd99, %rd4, %rd98;
	st.global.f32 	[%rd99], %f2;
	add.s32 	%r158, %r158, 4;
$L__BB2_24:
	setp.eq.s32 	%p29, %r52, 0;
	@%p29 bra 	$L__BB2_47;
	setp.eq.s32 	%p30, %r52, 1;
	@%p30 bra 	$L__BB2_27;
	mad.lo.s32 	%r135, %r158, %r78, %r2;
	mad.lo.s32 	%r136, %r135, %r78, %r1;
	mul.wide.s32 	%rd100, %r136, 4;
	add.s64 	%rd101, %rd4, %rd100;
	st.global.f32 	[%rd101], %f2;
	add.s32 	%r137, %r135, %r78;
	mad.lo.s32 	%r138, %r137, %r78, %r1;
	mul.wide.s32 	%rd102, %r138, 4;
	add.s64 	%rd103, %rd4, %rd102;
	st.global.f32 	[%rd103], %f2;
	add.s32 	%r158, %r158, 2;
$L__BB2_27:
	and.b32  	%r139, %r80, 1;
	setp.eq.b32 	%p31, %r139, 1;
	not.pred 	%p32, %p31;
	@%p32 bra 	$L__BB2_47;
	mad.lo.s32 	%r140, %r158, %r78, %r2;
	mad.lo.s32 	%r141, %r140, %r78, %r1;
	mul.wide.s32 	%rd104, %r141, 4;
	add.s64 	%rd105, %rd4, %rd104;
	st.global.f32 	[%rd105], %f2;
	bra.uni 	$L__BB2_47;
$L__BB2_29:
	max.u32 	%r107, %r20, 1;
	and.b32  	%r57, %r107, 13;
	and.b32  	%r58, %r107, 5;
	and.b32  	%r59, %r107, 1;
	and.b32  	%r60, %r107, -4;
	and.b32  	%r61, %r107, -16;
	neg.s32 	%r62, %r60;
	mov.b32 	%r160, 0;
	add.s64 	%rd5, %rd15, 8;
$L__BB2_30:
	setp.lt.u32 	%p14, %r20, 4;
	mul.lo.s32 	%r162, %r20, %r160;
	mov.b32 	%r161, 0;
	@%p14 bra 	$L__BB2_33;
	mov.u64 	%rd107, %rd5;
	mov.u32 	%r163, %r62;
$L__BB2_32:
	mul.wide.s32 	%rd60, %r162, 4;
	add.s64 	%rd61, %rd14, %rd60;
	ld.f32 	%f30, [%rd61];
	st.f32 	[%rd107+-8], %f30;
	ld.f32 	%f31, [%rd61+4];
	st.f32 	[%rd107+-4], %f31;
	ld.f32 	%f32, [%rd61+8];
	st.f32 	[%rd107], %f32;
	ld.f32 	%f33, [%rd61+12];
	st.f32 	[%rd107+4], %f33;
	add.s32 	%r163, %r163, 4;
	add.s32 	%r162, %r162, 4;
	add.s64 	%rd107, %rd107, 16;
	setp.eq.s32 	%p15, %r163, 0;
	mov.u32 	%r161, %r60;
	@%p15 bra 	$L__BB2_33;
	bra.uni 	$L__BB2_32;
$L__BB2_33:
	setp.eq.s32 	%p16, %r59, 0;
	@%p16 bra 	$L__BB2_35;
	mad.lo.s32 	%r109, %r20, %r160, %r161;
	mul.wide.s32 	%rd62, %r109, 4;
	add.s64 	%rd63, %rd14, %rd62;
	ld.f32 	%f34, [%rd63];
	mul.wide.u32 	%rd64, %r161, 4;
	add.s64 	%rd65, %rd15, %rd64;
	st.f32 	[%rd65], %f34;
$L__BB2_35:
	setp.lt.u32 	%p17, %r20, 16;
	mov.f32 	%f103, 0f00000000;
	mov.b32 	%r166, 0;
	@%p17 bra 	$L__BB2_38;
	mov.f32 	%f103, 0f00000000;
	mov.b32 	%r164, 0;
$L__BB2_37:
	.pragma "nounroll";
	mul.wide.u32 	%rd66, %r164, 4;
	add.s64 	%rd67, %rd15, %rd66;
	ld.f32 	%f38, [%rd67];
	add.f32 	%f39, %f103, %f38;
	ld.f32 	%f40, [%rd67+4];
	add.f32 	%f41, %f39, %f40;
	ld.f32 	%f42, [%rd67+8];
	add.f32 	%f43, %f41, %f42;
	ld.f32 	%f44, [%rd67+12];
	add.f32 	%f45, %f43, %f44;
	ld.f32 	%f46, [%rd67+16];
	add.f32 	%f47, %f45, %f46;
	ld.f32 	%f48, [%rd67+20];
	add.f32 	%f49, %f47, %f48;
	ld.f32 	%f50, [%rd67+24];
	add.f32 	%f51, %f49, %f50;
	ld.f32 	%f52, [%rd67+28];
	add.f32 	%f53, %f51, %f52;
	ld.f32 	%f54, [%rd67+32];
	add.f32 	%f55, %f53, %f54;
	ld.f32 	%f56, [%rd67+36];
	add.f32 	%f57, %f55, %f56;
	ld.f32 	%f58, [%rd67+40];
	add.f32 	%f59, %f57, %f58;
	ld.f32 	%f60, [%rd67+44];
	add.f32 	%f61, %f59, %f60;
	ld.f32 	%f62, [%rd67+48];
	add.f32 	%f63, %f61, %f62;
	ld.f32 	%f64, [%rd67+52];
	add.f32 	%f65, %f63, %f64;
	ld.f32 	%f66, [%rd67+56];
	add.f32 	%f67, %f65, %f66;
	ld.f32 	%f68, [%rd67+60];
	add.f32 	%f103, %f67, %f68;
	add.s32 	%r164, %r164, 16;
	setp.ne.s32 	%p18, %r164, %r61;
	mov.u32 	%r166, %r61;
	@%p18 bra 	$L__BB2_37;
$L__BB2_38:
	setp.eq.s32 	%p19, %r57, 0;
	@%p19 bra 	$L__BB2_46;
	add.s32 	%r112, %r57, -1;
	setp.lt.u32 	%p20, %r112, 7;
	@%p20 bra 	$L__BB2_41;
	mul.wide.u32 	%rd68, %r166, 4;
	add.s64 	%rd69, %rd15, %rd68;
	ld.f32 	%f70, [%rd69];
	add.f32 	%f71, %f103, %f70;
	ld.f32 	%f72, [%rd69+4];
	add.f32 	%f73, %f71, %f72;
	ld.f32 	%f74, [%rd69+8];
	add.f32 	%f75, %f73, %f74;
	ld.f32 	%f76, [%rd69+12];
	add.f32 	%f77, %f75, %f76;
	ld.f32 	%f78, [%rd69+16];
	add.f32 	%f79, %f77, %f78;
	ld.f32 	%f80, [%rd69+20];
	add.f32 	%f81, %f79, %f80;
	ld.f32 	%f82, [%rd69+24];
	add.f32 	%f83, %f81, %f82;
	ld.f32 	%f84, [%rd69+28];
	add.f32 	%f103, %f83, %f84;
	add.s32 	%r166, %r166, 8;
$L__BB2_41:
	setp.eq.s32 	%p21, %r58, 0;
	@%p21 bra 	$L__BB2_46;
	add.s32 	%r113, %r58, -1;
	setp.lt.u32 	%p22, %r113, 3;
	@%p22 bra 	$L__BB2_44;
	mul.wide.u32 	%rd70, %r166, 4;
	add.s64 	%rd71, %rd15, %rd70;
	ld.f32 	%f86, [%rd71];
	add.f32 	%f87, %f103, %f86;
	ld.f32 	%f88, [%rd71+4];
	add.f32 	%f89, %f87, %f88;
	ld.f32 	%f90, [%rd71+8];
	add.f32 	%f91, %f89, %f90;
	ld.f32 	%f92, [%rd71+12];
	add.f32 	%f103, %f91, %f92;
	add.s32 	%r166, %r166, 4;
$L__BB2_44:
	setp.eq.s32 	%p23, %r59, 0;
	@%p23 bra 	$L__BB2_46;
	mul.wide.u32 	%rd72, %r166, 4;
	add.s64 	%rd73, %rd15, %rd72;
	ld.f32 	%f93, [%rd73];
	add.f32 	%f103, %f103, %f93;
$L__BB2_46:
	div.rn.f32 	%f94, %f103, %f1;
	mad.lo.s32 	%r114, %r160, %r78, %r2;
	mad.lo.s32 	%r115, %r114, %r78, %r1;
	mul.wide.s32 	%rd74, %r115, 4;
	add.s64 	%rd75, %rd4, %rd74;
	st.global.f32 	[%rd75], %f94;
	add.s32 	%r160, %r160, 1;
	setp.ne.s32 	%p24, %r160, %r80;
	@%p24 bra 	$L__BB2_30;
$L__BB2_47:
	ret;

}
	// .globl	_Z16MaxPoolingGlobalPfS_iii
.visible .entry _Z16MaxPoolingGlobalPfS_iii(
	.param .u64 .ptr .align 1 _Z16MaxPoolingGlobalPfS_iii_param_0,
	.param .u64 .ptr .align 1 _Z16MaxPoolingGlobalPfS_iii_param_1,
	.param .u32 _Z16MaxPoolingGlobalPfS_iii_param_2,
	.param .u32 _Z16MaxPoolingGlobalPfS_iii_param_3,
	.param .u32 _Z16MaxPoolingGlobalPfS_iii_param_4
)
{
	.reg .pred 	%p<62>;
	.reg .b32 	%r<172>;
	.reg .b32 	%f<99>;
	.reg .b64 	%rd<108>;

	ld.param.u64 	%rd9, [_Z16MaxPoolingGlobalPfS_iii_param_0];
	ld.param.u32 	%r78, [_Z16MaxPoolingGlobalPfS_iii_param_2];
	ld.param.u32 	%r79, [_Z16MaxPoolingGlobalPfS_iii_param_3];
	ld.param.u32 	%r80, [_Z16MaxPoolingGlobalPfS_iii_param_4];
	cvta.to.global.u64 	%rd1, %rd9;
	mul.wide.s32 	%rd10, %r79, %r79;
	shl.b64 	%rd11, %rd10, 2;
	cvt.s64.s32 	%rd12, %r80;
	mul.lo.s64 	%rd13, %rd11, %rd12;
	{ // callseq 6, 0
	.param .b64 param0;
	st.param.b64 	[param0], %rd13;
	.param .b64 retval0;
	call.uni (retval0), 
	malloc, 
	(
	param0
	);
	ld.param.b64 	%rd14, [retval0];
	} // callseq 6
	{ // callseq 7, 0
	.param .b64 param0;
	st.param.b64 	[param0], %rd11;
	.param .b64 retval0;
	call.uni (retval0), 
	malloc, 
	(
	param0
	);
	ld.param.b64 	%rd15, [retval0];
	} // callseq 7
	mov.u32 	%r1, %ctaid.x;
	mov.u32 	%r2, %tid.x;
	mul.lo.s32 	%r3, %r79, %r78;
	min.s32 	%r81, %r80, %r79;
	setp.lt.s32 	%p1, %r81, 1;
	@%p1 bra 	$L__BB3_16;
	and.b32  	%r4, %r79, 7;
	and.b32  	%r5, %r79, 2147483640;
	mov.b32 	%r146, 0;
	mul.wide.s32 	%rd52, %r3, 4;
	mul.wide.u32 	%rd54, %r79, 4;
$L__BB3_2:
	mul.lo.s32 	%r84, %r79, %r2;
	mad.lo.s32 	%r7, %r146, %r3, %r84;
	mul.lo.s32 	%r8, %r146, %r79;
	mov.b32 	%r147, 0;
$L__BB3_3:
	setp.lt.u32 	%p2, %r79, 8;
	mad.lo.s32 	%r10, %r79, %r1, %r147;
	mov.b32 	%r150, 0;
	@%p2 bra 	$L__BB3_6;
	mov.b32 	%r148, 0;
$L__BB3_5:
	.pragma "nounroll";
	add.s32 	%r87, %r7, %r148;
	mad.lo.s32 	%r88, %r87, %r3, %r10;
	mul.wide.s32 	%rd16, %r88, 4;
	add.s64 	%rd17, %rd1, %rd16;
	ld.global.f32 	%f13, [%rd17];
	add.s32 	%r89, %r148, %r8;
	mad.lo.s32 	%r90, %r89, %r79, %r147;
	mul.wide.s32 	%rd18, %r90, 4;
	add.s64 	%rd19, %rd14, %rd18;
	st.f32 	[%rd19], %f13;
	mul.wide.s32 	%rd20, %r3, 4;
	add.s64 	%rd21, %rd17, %rd20;
	ld.global.f32 	%f14, [%rd21];
	mul.wide.u32 	%rd22, %r79, 4;
	add.s64 	%rd23, %rd19, %rd22;
	st.f32 	[%rd23], %f14;
	add.s64 	%rd24, %rd21, %rd20;
	ld.global.f32 	%f15, [%rd24];
	add.s64 	%rd25, %rd23, %rd22;
	st.f32 	[%rd25], %f15;
	add.s64 	%rd26, %rd24, %rd20;
	ld.global.f32 	%f16, [%rd26];
	add.s64 	%rd27, %rd25, %rd22;
	st.f32 	[%rd27], %f16;
	add.s64 	%rd28, %rd26, %rd20;
	ld.global.f32 	%f17, [%rd28];
	add.s64 	%rd29, %rd27, %rd22;
	st.f32 	[%rd29], %f17;
	add.s64 	%rd30, %rd28, %rd20;
	ld.global.f32 	%f18, [%rd30];
	add.s64 	%rd31, %rd29, %rd22;
	st.f32 	[%rd31], %f18;
	add.s64 	%rd32, %rd30, %rd20;
	ld.global.f32 	%f19, [%rd32];
	add.s64 	%rd33, %rd31, %rd22;
	st.f32 	[%rd33], %f19;
	add.s64 	%rd34, %rd32, %rd20;
	ld.global.f32 	%f20, [%rd34];
	add.s64 	%rd35, %rd33, %rd22;
	st.f32 	[%rd35], %f20;
	add.s32 	%r148, %r148, 8;
	setp.ne.s32 	%p3, %r148, %r5;
	mov.u32 	%r150, %r5;
	@%p3 bra 	$L__BB3_5;
$L__BB3_6:
	setp.eq.s32 	%p4, %r4, 0;
	@%p4 bra 	$L__BB3_14;
	add.s32 	%r91, %r4, -1;
	setp.lt.u32 	%p5, %r91, 3;
	@%p5 bra 	$L__BB3_9;
	add.s32 	%r92, %r7, %r150;
	mad.lo.s32 	%r93, %r92, %r3, %r10;
	mul.wide.s32 	%rd36, %r93, 4;
	add.s64 	%rd37, %rd1, %rd36;
	ld.global.f32 	%f21, [%rd37];
	add.s32 	%r94, %r150, %r8;
	mad.lo.s32 	%r95, %r94, %r79, %r147;
	mul.wide.s32 	%rd38, %r95, 4;
	add.s64 	%rd39, %rd14, %rd38;
	st.f32 	[%rd39], %f21;
	mul.wide.s32 	%rd40, %r3, 4;
	add.s64 	%rd41, %rd37, %rd40;
	ld.global.f32 	%f22, [%rd41];
	mul.wide.u32 	%rd42, %r79, 4;
	add.s64 	%rd43, %rd39, %rd42;
	st.f32 	[%rd43], %f22;
	add.s64 	%rd44, %rd41, %rd40;
	ld.global.f32 	%f23, [%rd44];
	add.s64 	%rd45, %rd43, %rd42;
	st.f32 	[%rd45], %f23;
	add.s64 	%rd46, %rd44, %rd40;
	ld.global.f32 	%f24, [%rd46];
	add.s64 	%rd47, %rd45, %rd42;
	st.f32 	[%rd47], %f24;
	add.s32 	%r150, %r150, 4;
$L__BB3_9:
	and.b32  	%r96, %r79, 3;
	setp.eq.s32 	%p6, %r96, 0;
	@%p6 bra 	$L__BB3_14;
	setp.eq.s32 	%p7, %r96, 1;
	@%p7 bra 	$L__BB3_12;
	add.s32 	%r97, %r7, %r150;
	mad.lo.s32 	%r98, %r97, %r3, %r10;
	mul.wide.s32 	%rd48, %r98, 4;
	add.s64 	%rd49, %rd1, %rd48;
	ld.global.f32 	%f25, [%rd49];
	add.s32 	%r99, %r150, %r8;
	mad.lo.s32 	%r100, %r99, %r79, %r147;
	mul.wide.s32 	%rd50, %r100, 4;
	add.s64 	%rd51, %rd14, %rd50;
	st.f32 	[%rd51], %f25;
	add.s64 	%rd53, %rd49, %rd52;
	ld.global.f32 	%f26, [%rd53];
	add.s64 	%rd55, %rd51, %rd54;
	st.f32 	[%rd55], %f26;
	add.s32 	%r150, %r150, 2;
$L__BB3_12:
	and.b32  	%r101, %r79, 1;
	setp.eq.b32 	%p8, %r101, 1;
	not.pred 	%p9, %p8;
	@%p9 bra 	$L__BB3_14;
	add.s32 	%r102, %r7, %r150;
	mad.lo.s32 	%r103, %r102, %r3, %r10;
	mul.wide.s32 	%rd56, %r103, 4;
	add.s64 	%rd57, %rd1, %rd56;
	ld.global.f32 	%f27, [%rd57];
	add.s32 	%r104, %r150, %r8;
	mad.lo.s32 	%r105, %r104, %r79, %r147;
	mul.wide.s32 	%rd58, %r105, 4;
	add.s64 	%rd59, %rd14, %rd58;
	st.f32 	[%rd59], %f27;
$L__BB3_14:
	add.s32 	%r147, %r147, 1;
	setp.ne.s32 	%p10, %r147, %r79;
	@%p10 bra 	$L__BB3_3;
	add.s32 	%r146, %r146, 1;
	setp.ne.s32 	%p11, %r146, %r80;
	@%p11 bra 	$L__BB3_2;
$L__BB3_16:
	setp.lt.s32 	%p12, %r80, 1;
	@%p12 bra 	$L__BB3_48;
	ld.param.u64 	%rd106, [_Z16MaxPoolingGlobalPfS_iii_param_1];
	cvta.to.global.u64 	%rd4, %rd106;
	mul.lo.s32 	%r20, %r79, %r79;
	setp.ne.s32 	%p13, %r79, 0;
	@%p13 bra 	$L__BB3_29;
	and.b32  	%r21, %r80, 7;
	setp.lt.u32 	%p54, %r80, 8;
	mov.b32 	%r162, 0;
	@%p54 bra 	$L__BB3_21;
	and.b32  	%r162, %r80, 2147483640;
	neg.s32 	%r160, %r162;
	add.s32 	%r117, %r2, %r78;
	mad.lo.s32 	%r159, %r78, %r117, %r1;
	mul.lo.s32 	%r118, %r78, %r78;
	shl.b32 	%r25, %r118, 3;
	shl.b32 	%r119, %r78, 1;
	add.s32 	%r120, %r2, %r119;
	mad.lo.s32 	%r158, %r78, %r120, %r1;
	mad.lo.s32 	%r121, %r78, 3, %r2;
	mad.lo.s32 	%r157, %r78, %r121, %r1;
	shl.b32 	%r122, %r78, 2;
	add.s32 	%r123, %r2, %r122;
	mad.lo.s32 	%r156, %r78, %r123, %r1;
	mad.lo.s32 	%r124, %r78, 5, %r2;
	mad.lo.s32 	%r155, %r78, %r124, %r1;
	mad.lo.s32 	%r125, %r78, 6, %r2;
	mad.lo.s32 	%r154, %r78, %r125, %r1;
	mad.lo.s32 	%r126, %r78, 7, %r2;
	mad.lo.s32 	%r153, %r78, %r126, %r1;
	mad.lo.s32 	%r152, %r2, %r78, %r1;
$L__BB3_20:
	.pragma "nounroll";
	mul.wide.s32 	%rd76, %r152, 4;
	add.s64 	%rd77, %rd4, %rd76;
	mov.b32 	%r127, -1082130432;
	st.global.u32 	[%rd77], %r127;
	mul.wide.s32 	%rd78, %r159, 4;
	add.s64 	%rd79, %rd4, %rd78;
	st.global.u32 	[%rd79], %r127;
	mul.wide.s32 	%rd80, %r158, 4;
	add.s64 	%rd81, %rd4, %rd80;
	st.global.u32 	[%rd81], %r127;
	mul.wide.s32 	%rd82, %r157, 4;
	add.s64 	%rd83, %rd4, %rd82;
	st.global.u32 	[%rd83], %r127;
	mul.wide.s32 	%rd84, %r156, 4;
	add.s64 	%rd85, %rd4, %rd84;
	st.global.u32 	[%rd85], %r127;
	mul.wide.s32 	%rd86, %r155, 4;
	add.s64 	%rd87, %rd4, %rd86;
	st.global.u32 	[%rd87], %r127;
	mul.wide.s32 	%rd88, %r154, 4;
	add.s64 	%rd89, %rd4, %rd88;
	st.global.u32 	[%rd89], %r127;
	mul.wide.s32 	%rd90, %r153, 4;
	add.s64 	%rd91, %rd4, %rd90;
	st.global.u32 	[%rd91], %r127;
	add.s32 	%r160, %r160, 8;
	add.s32 	%r159, %r159, %r25;
	add.s32 	%r158, %r158, %r25;
	add.s32 	%r157, %r157, %r25;
	add.s32 	%r156, %r156, %r25;
	add.s32 	%r155, %r155, %r25;
	add.s32 	%r154, %r154, %r25;
	add.s32 	%r153, %r153, %r25;
	add.s32 	%r152, %r152, %r25;
	setp.ne.s32 	%p55, %r160, 0;
	@%p55 bra 	$L__BB3_20;
$L__BB3_21:
	setp.eq.s32 	%p56, %r21, 0;
	@%p56 bra 	$L__BB3_48;
	and.b32  	%r52, %r80, 3;
	setp.lt.u32 	%p57, %r21, 4;
	@%p57 bra 	$L__BB3_24;
	mad.lo.s32 	%r128, %r162, %r78, %r2;
	mad.lo.s32 	%r129, %r128, %r78, %r1;
	mul.wide.s32 	%rd92, %r129, 4;
	add.s64 	%rd93, %rd4, %rd92;
	mov.b32 	%r130, -1082130432;
	st.global.u32 	[%rd93], %r130;
	add.s32 	%r131, %r128, %r78;
	mad.lo.s32 	%r132, %r131, %r78, %r1;
	mul.wide.s32 	%rd94, %r132, 4;
	add.s64 	%rd95, %rd4, %rd94;
	st.global.u32 	[%rd95], %r130;
	add.s32 	%r133, %r131, %r78;
	mad.lo.s32 	%r134, %r133, %r78, %r1;
	mul.wide.s32 	%rd96, %r134, 4;
	add.s64 	%rd97, %rd4, %rd96;
	st.global.u32 	[%rd97], %r130;
	add.s32 	%r135, %r133, %r78;
	mad.lo.s32 	%r136, %r135, %r78, %r1;
	mul.wide.s32 	%rd98, %r136, 4;
	add.s64 	%rd99, %rd4, %rd98;
	st.global.u32 	[%rd99], %r130;
	add.s32 	%r162, %r162, 4;
$L__BB3_24:
	setp.eq.s32 	%p58, %r52, 0;
	@%p58 bra 	$L__BB3_48;
	setp.eq.s32 	%p59, %r52, 1;
	@%p59 bra 	$L__BB3_27;
	mad.lo.s32 	%r137, %r162, %r78, %r2;
	mad.lo.s32 	%r138, %r137, %r78, %r1;
	mul.wide.s32 	%rd100, %r138, 4;
	add.s64 	%rd101, %rd4, %rd100;
	mov.b32 	%r139, -1082130432;
	st.global.u32 	[%rd101], %r139;
	add.s32 	%r140, %r137, %r78;
	mad.lo.s32 	%r141, %r140, %r78, %r1;
	mul.wide.s32 	%rd102, %r141, 4;
	add.s64 	%rd103, %rd4, %rd102;
	st.global.u32 	[%rd103], %r139;
	add.s32 	%r162, %r162, 2;
$L__BB3_27:
	and.b32  	%r142, %r80, 1;
	setp.eq.b32 	%p60, %r142, 1;
	not.pred 	%p61, %p60;
	@%p61 bra 	$L__BB3_48;
	mad.lo.s32 	%r143, %r162, %r78, %r2;
	mad.lo.s32 	%r144, %r143, %r78, %r1;
	mul.wide.s32 	%rd104, %r144, 4;
	add.s64 	%rd105, %rd4, %rd104;
	mov.b32 	%r145, -1082130432;
	st.global.u32 	[%rd105], %r145;
	bra.uni 	$L__BB3_48;
$L__BB3_29:
	max.u32 	%r107, %r20, 1;
	and.b32  	%r57, %r107, 13;
	and.b32  	%r58, %r107, 5;
	and.b32  	%r59, %r107, 1;
	and.b32  	%r60, %r107, -4;
	and.b32  	%r61, %r107, -16;
	neg.s32 	%r62, %r60;
	mov.b32 	%r164, 0;
	add.s64 	%rd5, %rd15, 8;
$L__BB3_30:
	setp.lt.u32 	%p14, %r20, 4;
	mul.lo.s32 	%r64, %r20, %r164;
	mov.b32 	%r165, 0;
	@%p14 bra 	$L__BB3_33;
	mov.u64 	%rd107, %rd5;
	mov.u32 	%r166, %r64;
	mov.u32 	%r167, %r62;
$L__BB3_32:
	mul.wide.s32 	%rd60, %r166, 4;
	add.s64 	%rd61, %rd14, %rd60;
	ld.f32 	%f28, [%rd61];
	st.f32 	[%rd107+-8], %f28;
	ld.f32 	%f29, [%rd61+4];
	st.f32 	[%rd107+-4], %f29;
	ld.f32 	%f30, [%rd61+8];
	st.f32 	[%rd107], %f30;
	ld.f32 	%f31, [%rd61+12];
	st.f32 	[%rd107+4], %f31;
	add.s32 	%r167, %r167, 4;
	add.s32 	%r166, %r166, 4;
	add.s64 	%rd107, %rd107, 16;
	setp.eq.s32 	%p15, %r167, 0;
	mov.u32 	%r165, %r60;
	@%p15 bra 	$L__BB3_33;
	bra.uni 	$L__BB3_32;
$L__BB3_33:
	setp.eq.s32 	%p16, %r59, 0;
	@%p16 bra 	$L__BB3_35;
	add.s32 	%r109, %r165, %r64;
	mul.wide.s32 	%rd62, %r109, 4;
	add.s64 	%rd63, %rd14, %rd62;
	ld.f32 	%f32, [%rd63];
	mul.wide.u32 	%rd64, %r165, 4;
	add.s64 	%rd65, %rd15, %rd64;
	st.f32 	[%rd65], %f32;
$L__BB3_35:
	setp.lt.u32 	%p17, %r20, 16;
	mov.f32 	%f98, 0fBF800000;
	mov.b32 	%r170, 0;
	@%p17 bra 	$L__BB3_38;
	mov.f32 	%f98, 0fBF800000;
	mov.b32 	%r168, 0;
$L__BB3_37:
	.pragma "nounroll";
	mul.wide.u32 	%rd66, %r168, 4;
	add.s64 	%rd67, %rd15, %rd66;
	ld.f32 	%f36, [%rd67];
	setp.lt.f32 	%p18, %f98, %f36;
	selp.f32 	%f37, %f36, %f98, %p18;
	ld.f32 	%f38, [%rd67+4];
	setp.lt.f32 	%p19, %f37, %f38;
	selp.f32 	%f39, %f38, %f37, %p19;
	ld.f32 	%f40, [%rd67+8];
	setp.lt.f32 	%p20, %f39, %f40;
	selp.f32 	%f41, %f40, %f39, %p20;
	ld.f32 	%f42, [%rd67+12];
	setp.lt.f32 	%p21, %f41, %f42;
	selp.f32 	%f43, %f42, %f41, %p21;
	ld.f32 	%f44, [%rd67+16];
	setp.lt.f32 	%p22, %f43, %f44;
	selp.f32 	%f45, %f44, %f43, %p22;
	ld.f32 	%f46, [%rd67+20];
	setp.lt.f32 	%p23, %f45, %f46;
	selp.f32 	%f47, %f46, %f45, %p23;
	ld.f32 	%f48, [%rd67+24];
	setp.lt.f32 	%p24, %f47, %f48;
	selp.f32 	%f49, %f48, %f47, %p24;
	ld.f32 	%f50, [%rd67+28];
	setp.lt.f32 	%p25, %f49, %f50;
	selp.f32 	%f51, %f50, %f49, %p25;
	ld.f32 	%f52, [%rd67+32];
	setp.lt.f32 	%p26, %f51, %f52;
	selp.f32 	%f53, %f52, %f51, %p26;
	ld.f32 	%f54, [%rd67+36];
	setp.lt.f32 	%p27, %f53, %f54;
	selp.f32 	%f55, %f54, %f53, %p27;
	ld.f32 	%f56, [%rd67+40];
	setp.lt.f32 	%p28, %f55, %f56;
	selp.f32 	%f57, %f56, %f55, %p28;
	ld.f32 	%f58, [%rd67+44];
	setp.lt.f32 	%p29, %f57, %f58;
	selp.f32 	%f59, %f58, %f57, %p29;
	ld.f32 	%f60, [%rd67+48];
	setp.lt.f32 	%p30, %f59, %f60;
	selp.f32 	%f61, %f60, %f59, %p30;
	ld.f32 	%f62, [%rd67+52];
	setp.lt.f32 	%p31, %f61, %f62;
	selp.f32 	%f63, %f62, %f61, %p31;
	ld.f32 	%f64, [%rd67+56];
	setp.lt.f32 	%p32, %f63, %f64;
	selp.f32 	%f65, %f64, %f63, %p32;
	ld.f32 	%f66, [%rd67+60];
	setp.lt.f32 	%p33, %f65, %f66;
	selp.f32 	%f98, %f66, %f65, %p33;
	add.s32 	%r168, %r168, 16;
	setp.ne.s32 	%p34, %r168, %r61;
	mov.u32 	%r170, %r61;
	@%p34 bra 	$L__BB3_37;
$L__BB3_38:
	setp.eq.s32 	%p35, %r57, 0;
	@%p35 bra 	$L__BB3_47;
	add.s32 	%r112, %r57, -1;
	setp.lt.u32 	%p36, %r112, 7;
	@%p36 bra 	$L__BB3_41;
	mul.wide.u32 	%rd68, %r170, 4;
	add.s64 	%rd69, %rd15, %rd68;
	ld.f32 	%f68, [%rd69];
	setp.lt.f32 	%p37, %f98, %f68;
	selp.f32 	%f69, %f68, %f98, %p37;
	ld.f32 	%f70, [%rd69+4];
	setp.lt.f32 	%p38, %f69, %f70;
	selp.f32 	%f71, %f70, %f69, %p38;
	ld.f32 	%f72, [%rd69+8];
	setp.lt.f32 	%p39, %f71, %f72;
	selp.f32 	%f73, %f72, %f71, %p39;
	ld.f32 	%f74, [%rd69+12];
	setp.lt.f32 	%p40, %f73, %f74;
	selp.f32 	%f75, %f74, %f73, %p40;
	ld.f32 	%f76, [%rd69+16];
	setp.lt.f32 	%p41, %f75, %f76;
	selp.f32 	%f77, %f76, %f75, %p41;
	ld.f32 	%f78, [%rd69+20];
	setp.lt.f32 	%p42, %f77, %f78;
	selp.f32 	%f79, %f78, %f77, %p42;
	ld.f32 	%f80, [%rd69+24];
	setp.lt.f32 	%p43, %f79, %f80;
	selp.f32 	%f81, %f80, %f79, %p43;
	ld.f32 	%f82, [%rd69+28];
	setp.lt.f32 	%p44, %f81, %f82;
	selp.f32 	%f98, %f82, %f81, %p44;
	add.s32 	%r170, %r170, 8;
$L__BB3_41:
	setp.eq.s32 	%p45, %r58, 0;
	@%p45 bra 	$L__BB3_47;
	add.s32 	%r113, %r58, -1;
	setp.lt.u32 	%p46, %r113, 3;
	@%p46 bra 	$L__BB3_44;
	mul.wide.u32 	%rd70, %r170, 4;
	add.s64 	%rd71, %rd15, %rd70;
	ld.f32 	%f84, [%rd71];
	setp.lt.f32 	%p47, %f98, %f84;
	selp.f32 	%f85, %f84, %f98, %p47;
	ld.f32 	%f86, [%rd71+4];
	setp.lt.f32 	%p48, %f85, %f86;
	selp.f32 	%f87, %f86, %f85, %p48;
	ld.f32 	%f88, [%rd71+8];
	setp.lt.f32 	%p49, %f87, %f88;
	selp.f32 	%f89, %f88, %f87, %p49;
	ld.f32 	%f90, [%rd71+12];
	setp.lt.f32 	%p50, %f89, %f90;
	selp.f32 	%f98, %f90, %f89, %p50;
	add.s32 	%r170, %r170, 4;
$L__BB3_44:
	setp.eq.s32 	%p51, %r59, 0;
	@%p51 bra 	$L__BB3_47;
	mul.wide.u32 	%rd72, %r170, 4;
	add.s64 	%rd73, %rd15, %rd72;
	ld.f32 	%f11, [%rd73];
	setp.geu.f32 	%p52, %f98, %f11;
	@%p52 bra 	$L__BB3_47;
	mov.f32 	%f98, %f11;
$L__BB3_47:
	mad.lo.s32 	%r114, %r164, %r78, %r2;
	mad.lo.s32 	%r115, %r114, %r78, %r1;
	mul.wide.s32 	%rd74, %r115, 4;
	add.s64 	%rd75, %rd4, %rd74;
	st.global.f32 	[%rd75], %f98;
	add.s32 	%r164, %r164, 1;
	setp.ne.s32 	%p53, %r164, %r80;
	@%p53 bra 	$L__BB3_30;
$L__BB3_48:
	ret;

}
	// .globl	_Z5DensePfS_S_S_ii
.visible .entry _Z5DensePfS_S_S_ii(
	.param .u64 .ptr .align 1 _Z5DensePfS_S_S_ii_param_0,
	.param .u64 .ptr .align 1 _Z5DensePfS_S_S_ii_param_1,
	.param .u64 .ptr .align 1 _Z5DensePfS_S_S_ii_param_2,
	.param .u64 .ptr .align 1 _Z5DensePfS_S_S_ii_param_3,
	.param .u32 _Z5DensePfS_S_S_ii_param_4,
	.param .u32 _Z5DensePfS_S_S_ii_param_5
)
{
	.reg .pred 	%p<12>;
	.reg .b32 	%r<28>;
	.reg .b32 	%f<116>;
	.reg .b64 	%rd<50>;

	ld.param.u64 	%rd16, [_Z5DensePfS_S_S_ii_param_0];
	ld.param.u64 	%rd17, [_Z5DensePfS_S_S_ii_param_1];
	ld.param.u64 	%rd18, [_Z5DensePfS_S_S_ii_param_2];
	ld.param.u64 	%rd19, [_Z5DensePfS_S_S_ii_param_3];
	ld.param.u32 	%r18, [_Z5DensePfS_S_S_ii_param_4];
	cvta.to.global.u64 	%rd1, %rd16;
	cvta.to.global.u64 	%rd2, %rd18;
	cvta.to.global.u64 	%rd20, %rd17;
	cvta.to.global.u64 	%rd21, %rd19;
	mov.u32 	%r1, %ctaid.x;
	mul.wide.u32 	%rd22, %r1, 4;
	add.s64 	%rd23, %rd21, %rd22;
	ld.global.f32 	%f115, [%rd23];
	add.s64 	%rd3, %rd20, %rd22;
	st.global.f32 	[%rd3], %f115;
	setp.lt.s32 	%p1, %r18, 1;
	@%p1 bra 	$L__BB4_13;
	mul.lo.s32 	%r2, %r18, %r1;
	and.b32  	%r3, %r18, 15;
	setp.lt.u32 	%p2, %r18, 16;
	mov.b32 	%r25, 0;
	@%p2 bra 	$L__BB4_4;
	and.b32  	%r25, %r18, 2147483632;
	neg.s32 	%r23, %r25;
	mul.wide.u32 	%rd24, %r2, 4;
	add.s64 	%rd25, %rd24, %rd2;
	add.s64 	%rd47, %rd25, 32;
	add.s64 	%rd46, %rd1, 32;
$L__BB4_3:
	.pragma "nounroll";
	ld.global.f32 	%f12, [%rd47+-32];
	ld.global.f32 	%f13, [%rd46+-32];
	fma.rn.f32 	%f14, %f12, %f13, %f115;
	st.global.f32 	[%rd3], %f14;
	ld.global.f32 	%f15, [%rd47+-28];
	ld.global.f32 	%f16, [%rd46+-28];
	fma.rn.f32 	%f17, %f15, %f16, %f14;
	st.global.f32 	[%rd3], %f17;
	ld.global.f32 	%f18, [%rd47+-24];
	ld.global.f32 	%f19, [%rd46+-24];
	fma.rn.f32 	%f20, %f18, %f19, %f17;
	st.global.f32 	[%rd3], %f20;
	ld.global.f32 	%f21, [%rd47+-20];
	ld.global.f32 	%f22, [%rd46+-20];
	fma.rn.f32 	%f23, %f21, %f22, %f20;
	st.global.f32 	[%rd3], %f23;
	ld.global.f32 	%f24, [%rd47+-16];
	ld.global.f32 	%f25, [%rd46+-16];
	fma.rn.f32 	%f26, %f24, %f25, %f23;
	st.global.f32 	[%rd3], %f26;
	ld.global.f32 	%f27, [%rd47+-12];
	ld.global.f32 	%f28, [%rd46+-12];
	fma.rn.f32 	%f29, %f27, %f28, %f26;
	st.global.f32 	[%rd3], %f29;
	ld.global.f32 	%f30, [%rd47+-8];
	ld.global.f32 	%f31, [%rd46+-8];
	fma.rn.f32 	%f32, %f30, %f31, %f29;
	st.global.f32 	[%rd3], %f32;
	ld.global.f32 	%f33, [%rd47+-4];
	ld.global.f32 	%f34, [%rd46+-4];
	fma.rn.f32 	%f35, %f33, %f34, %f32;
	st.global.f32 	[%rd3], %f35;
	ld.global.f32 	%f36, [%rd47];
	ld.global.f32 	%f37, [%rd46];
	fma.rn.f32 	%f38, %f36, %f37, %f35;
	st.global.f32 	[%rd3], %f38;
	ld.global.f32 	%f39, [%rd47+4];
	ld.global.f32 	%f40, [%rd46+4];
	fma.rn.f32 	%f41, %f39, %f40, %f38;
	st.global.f32 	[%rd3], %f41;
	ld.global.f32 	%f42, [%rd47+8];
	ld.global.f32 	%f43, [%rd46+8];
	fma.rn.f32 	%f44, %f42, %f43, %f41;
	st.global.f32 	[%rd3], %f44;
	ld.global.f32 	%f45, [%rd47+12];
	ld.global.f32 	%f46, [%rd46+12];
	fma.rn.f32 	%f47, %f45, %f46, %f44;
	st.global.f32 	[%rd3], %f47;
	ld.global.f32 	%f48, [%rd47+16];
	ld.global.f32 	%f49, [%rd46+16];
	fma.rn.f32 	%f50, %f48, %f49, %f47;
	st.global.f32 	[%rd3], %f50;
	ld.global.f32 	%f51, [%rd47+20];
	ld.global.f32 	%f52, [%rd46+20];
	fma.rn.f32 	%f53, %f51, %f52, %f50;
	st.global.f32 	[%rd3], %f53;
	ld.global.f32 	%f54, [%rd47+24];
	ld.global.f32 	%f55, [%rd46+24];
	fma.rn.f32 	%f56, %f54, %f55, %f53;
	st.global.f32 	[%rd3], %f56;
	ld.global.f32 	%f57, [%rd47+28];
	ld.global.f32 	%f58, [%rd46+28];
	fma.rn.f32 	%f115, %f57, %f58, %f56;
	st.global.f32 	[%rd3], %f115;
	add.s32 	%r23, %r23, 16;
	add.s64 	%rd47, %rd47, 64;
	add.s64 	%rd46, %rd46, 64;
	setp.ne.s32 	%p3, %r23, 0;
	@%p3 bra 	$L__BB4_3;
$L__BB4_4:
	setp.eq.s32 	%p4, %r3, 0;
	@%p4 bra 	$L__BB4_13;
	and.b32  	%r9, %r18, 7;
	setp.lt.u32 	%p5, %r3, 8;
	@%p5 bra 	$L__BB4_7;
	add.s32 	%r20, %r25, %r2;
	mul.wide.u32 	%rd26, %r20, 4;
	add.s64 	%rd27, %rd2, %rd26;
	ld.global.f32 	%f59, [%rd27];
	cvt.u64.u32 	%rd28, %r25;
	mul.wide.u32 	%rd29, %r25, 4;
	add.s64 	%rd30, %rd1, %rd29;
	ld.global.f32 	%f60, [%rd30];
	fma.rn.f32 	%f61, %f59, %f60, %f115;
	st.global.f32 	[%rd3], %f61;
	cvt.u64.u32 	%rd31, %r2;
	add.s64 	%rd32, %rd28, %rd31;
	shl.b64 	%rd33, %rd32, 2;
	add.s64 	%rd34, %rd2, %rd33;
	ld.global.f32 	%f62, [%rd34+4];
	ld.global.f32 	%f63, [%rd30+4];
	fma.rn.f32 	%f64, %f62, %f63, %f61;
	st.global.f32 	[%rd3], %f64;
	ld.global.f32 	%f65, [%rd34+8];
	ld.global.f32 	%f66, [%rd30+8];
	fma.rn.f32 	%f67, %f65, %f66, %f64;
	st.global.f32 	[%rd3], %f67;
	ld.global.f32 	%f68, [%rd34+12];
	ld.global.f32 	%f69, [%rd30+12];
	fma.rn.f32 	%f70, %f68, %f69, %f67;
	st.global.f32 	[%rd3], %f70;
	ld.global.f32 	%f71, [%rd34+16];
	ld.global.f32 	%f72, [%rd30+16];
	fma.rn.f32 	%f73, %f71, %f72, %f70;
	st.global.f32 	[%rd3], %f73;
	ld.global.f32 	%f74, [%rd34+20];
	ld.global.f32 	%f75, [%rd30+20];
	fma.rn.f32 	%f76, %f74, %f75, %f73;
	st.global.f32 	[%rd3], %f76;
	ld.global.f32 	%f77, [%rd34+24];
	ld.global.f32 	%f78, [%rd30+24];
	fma.rn.f32 	%f79, %f77, %f78, %f76;
	st.global.f32 	[%rd3], %f79;
	ld.global.f32 	%f80, [%rd34+28];
	ld.global.f32 	%f81, [%rd30+28];
	fma.rn.f32 	%f115, %f80, %f81, %f79;
	st.global.f32 	[%rd3], %f115;
	add.s32 	%r25, %r25, 8;
$L__BB4_7:
	setp.eq.s32 	%p6, %r9, 0;
	@%p6 bra 	$L__BB4_13;
	and.b32  	%r12, %r18, 3;
	setp.lt.u32 	%p7, %r9, 4;
	@%p7 bra 	$L__BB4_10;
	add.s32 	%r21, %r25, %r2;
	mul.wide.u32 	%rd35, %r21, 4;
	add.s64 	%rd36, %rd2, %rd35;
	ld.global.f32 	%f82, [%rd36];
	cvt.u64.u32 	%rd37, %r25;
	mul.wide.u32 	%rd38, %r25, 4;
	add.s64 	%rd39, %rd1, %rd38;
	ld.global.f32 	%f83, [%rd39];
	fma.rn.f32 	%f84, %f82, %f83, %f115;
	st.global.f32 	[%rd3], %f84;
	cvt.u64.u32 	%rd40, %r2;
	add.s64 	%rd41, %rd37, %rd40;
	shl.b64 	%rd42, %rd41, 2;
	add.s64 	%rd43, %rd2, %rd42;
	ld.global.f32 	%f85, [%rd43+4];
	ld.global.f32 	%f86, [%rd39+4];
	fma.rn.f32 	%f87, %f85, %f86, %f84;
	st.global.f32 	[%rd3], %f87;
	ld.global.f32 	%f88, [%rd43+8];
	ld.global.f32 	%f89, [%rd39+8];
	fma.rn.f32 	%f90, %f88, %f89, %f87;
	st.global.f32 	[%rd3], %f90;
	ld.global.f32 	%f91, [%rd43+12];
	ld.global.f32 	%f92, [%rd39+12];
	fma.rn.f32 	%f115, %f91, %f92, %f90;
	st.global.f32 	[%rd3], %f115;
	add.s32 	%r25, %r25, 4;
$L__BB4_10:
	setp.eq.s32 	%p8, %r12, 0;
	@%p8 bra 	$L__BB4_13;
	mul.wide.u32 	%rd44, %r25, 4;
	add.s64 	%rd49, %rd1, %rd44;
	add.s32 	%r22, %r25, %r2;
	mul.wide.u32 	%rd45, %r22, 4;
	add.s64 	%rd48, %rd2, %rd45;
	neg.s32 	%r27, %r12;
$L__BB4_12:
	.pragma "nounroll";
	ld.global.f32 	%f93, [%rd48];
	ld.global.f32 	%f94, [%rd49];
	fma.rn.f32 	%f115, %f93, %f94, %f115;
	st.global.f32 	[%rd3], %f115;
	add.s64 	%rd49, %rd49, 4;
	add.s64 	%rd48, %rd48, 4;
	add.s32 	%r27, %r27, 1;
	setp.ne.s32 	%p9, %r27, 0;
	@%p9 bra 	$L__BB4_12;
$L__BB4_13:
	abs.f32 	%f95, %f115;
	mul.f32 	%f96, %f95, 0f4038AA3B;
	ex2.approx.ftz.f32 	%f97, %f96;
	add.f32 	%f98, %f97, 0f3F800000;
	rcp.approx.ftz.f32 	%f99, %f98;
	fma.rn.f32 	%f100, %f99, 0fC0000000, 0f3F800000;
	setp.ge.f32 	%p10, %f95, 0f41102CB4;
	selp.f32 	%f101, 0f3F800000, %f100, %p10;
	copysign.f32 	%f102, %f115, %f101;
	mul.f32 	%f103, %f115, %f115;
	fma.rn.f32 	%f104, %f103, 0f3C80F082, 0fBD563CAE;
	fma.rn.f32 	%f105, %f104, %f103, 0f3E085941;
	fma.rn.f32 	%f106, %f105, %f103, 0fBEAAA9ED;
	fma.rn.f32 	%f107, %f106, %f103, 0f00000000;
	fma.rn.f32 	%f108, %f107, %f115, %f115;
	setp.ge.f32 	%p11, %f95, 0f3F19999A;
	selp.f32 	%f109, %f102, %f108, %p11;
	st.global.f32 	[%rd3], %f109;
	ret;

}


// ===== COMPILED SASS (sm_100) =====

	.target	sm_100

	.elftype	@"ET_EXEC"


//--------------------- .note.nv.tkinfo           --------------------------
	.section	.note.nv.tkinfo,"",@"SHT_NOTE"
	.sectionflags	@"SHF_NOTE_NV_TKINFO"
	.tkinfo
        /*0018*/ 	.word	0x00000002
        /*0030*/ 	.string	""
        /*0030*/ 	.string	"ptxas"
        /*0030*/ 	.string	"Cuda compilation tools, release 13.0, V13.0.88"
        /*0030*/ 	.string	"Build cuda_13.0.r13.0/compiler.36424714_0"
        /*0030*/ 	.string	"-arch sm_100 -m 64 "



//--------------------- .note.nv.cuinfo           --------------------------
	.section	.note.nv.cuinfo,"",@"SHT_NOTE"
	.sectionflags	@"SHF_NOTE_NV_CUINFO"
        /*0018*/ 	.short	0x0002
        /*001a*/ 	.short	0x0064
        /*001c*/ 	.short	0x0082
	.zero		2


//--------------------- .nv.info                  --------------------------
	.section	.nv.info,"",@"SHT_CUDA_INFO"
	.align	4


	//----- nvinfo : EIATTR_REGCOUNT
	.align		4
        /*0000*/ 	.byte	0x04, 0x2f
        /*0002*/ 	.short	(.L_1 - .L_0)
	.align		4
.L_0:
        /*0004*/ 	.word	index@(_Z6Conv2dPfS_S_iiiiS_)
        /*0008*/ 	.word	0x00000020


	//----- nvinfo : EIATTR_FRAME_SIZE
	.align		4
.L_1:
        /*000c*/ 	.byte	0x04, 0x11
        /*000e*/ 	.short	(.L_3 - .L_2)
	.align		4
.L_2:
        /*0010*/ 	.word	index@(_Z6Conv2dPfS_S_iiiiS_)
        /*0014*/ 	.word	0x00000000


	//----- nvinfo : EIATTR_REGCOUNT
	.align		4
.L_3:
        /*0018*/ 	.byte	0x04, 0x2f
        /*001a*/ 	.short	(.L_5 - .L_4)
	.align		4
.L_4:
        /*001c*/ 	.word	index@(_Z23Conv2d_multi_channel_inPfS_S_iiiiS_)
        /*0020*/ 	.word	0x00000020


	//----- nvinfo : EIATTR_FRAME_SIZE
	.align		4
.L_5:
        /*0024*/ 	.byte	0x04, 0x11
        /*0026*/ 	.short	(.L_7 - .L_6)
	.align		4
.L_6:
        /*0028*/ 	.word	index@(_Z23Conv2d_multi_channel_inPfS_S_iiiiS_)
        /*002c*/ 	.word	0x00000000


	//----- nvinfo : EIATTR_REGCOUNT
	.align		4
.L_7:
        /*0030*/ 	.byte	0x04, 0x2f
        /*0032*/ 	.short	(.L_9 - .L_8)
	.align		4
.L_8:
        /*0034*/ 	.word	index@(_Z20AveragePoolingGlobalPfS_iii)
        /*0038*/ 	.word	0x00000020


	//----- nvinfo : EIATTR_FRAME_SIZE
	.align		4
.L_9:
        /*003c*/ 	.byte	0x04, 0x11
        /*003e*/ 	.short	(.L_11 - .L_10)
	.align		4
.L_10:
        /*0040*/ 	.word	index@($__internal_0_$__cuda_sm3x_div_rn_noftz_f32_slowpath)
        /*0044*/ 	.word	0x00000000


	//----- nvinfo : EIATTR_FRAME_SIZE
	.align		4
.L_11:
        /*0048*/ 	.byte	0x04, 0x11
        /*004a*/ 	.short	(.L_13 - .L_12)
	.align		4
.L_12:
        /*004c*/ 	.word	index@(_Z20AveragePoolingGlobalPfS_iii)
        /*0050*/ 	.word	0x00000000


	//----- nvinfo : EIATTR_REGCOUNT
	.align		4
.L_13:
        /*0054*/ 	.byte	0x04, 0x2f
        /*0056*/ 	.short	(.L_15 - .L_14)
	.align		4
.L_14:
        /*0058*/ 	.word	index@(_Z16MaxPoolingGlobalPfS_iii)
        /*005c*/ 	.word	0x00000020


	//----- nvinfo : EIATTR_FRAME_SIZE
	.align		4
.L_15:
        /*0060*/ 	.byte	0x04, 0x11
        /*0062*/ 	.short	(.L_17 - .L_16)
	.align		4
.L_16:
        /*0064*/ 	.word	index@(_Z16MaxPoolingGlobalPfS_iii)
        /*0068*/ 	.word	0x00000000


	//----- nvinfo : EIATTR_REGCOUNT
	.align		4
.L_17:
        /*006c*/ 	.byte	0x04, 0x2f
        /*006e*/ 	.short	(.L_19 - .L_18)
	.align		4
.L_18:
        /*0070*/ 	.word	index@(_Z5DensePfS_S_S_ii)
        /*0074*/ 	.word	0x00000014


	//----- nvinfo : EIATTR_FRAME_SIZE
	.align		4
.L_19:
        /*0078*/ 	.byte	0x04, 0x11
        /*007a*/ 	.short	(.L_21 - .L_20)
	.align		4
.L_20:
        /*007c*/ 	.word	index@(_Z5DensePfS_S_S_ii)
        /*0080*/ 	.word	0x00000000


	//----- nvinfo : EIATTR_MIN_STACK_SIZE
	.align		4
.L_21:
        /*0084*/ 	.byte	0x04, 0x12
        /*0086*/ 	.short	(.L_23 - .L_22)
	.align		4
.L_22:
        /*0088*/ 	.word	index@(_Z5DensePfS_S_S_ii)
        /*008c*/ 	.word	0x00000000


	//----- nvinfo : EIATTR_MIN_STACK_SIZE
	.align		4
.L_23:
        /*0090*/ 	.byte	0x04, 0x12
        /*0092*/ 	.short	(.L_25 - .L_24)
	.align		4
.L_24:
        /*0094*/ 	.word	index@(_Z16MaxPoolingGlobalPfS_iii)
        /*0098*/ 	.word	0x00000000


	//----- nvinfo : EIATTR_MIN_STACK_SIZE
	.align		4
.L_25:
        /*009c*/ 	.byte	0x04, 0x12
        /*009e*/ 	.short	(.L_27 - .L_26)
	.align		4
.L_26:
        /*00a0*/ 	.word	index@(_Z20AveragePoolingGlobalPfS_iii)
        /*00a4*/ 	.word	0x00000000


	//----- nvinfo : EIATTR_MIN_STACK_SIZE
	.align		4
.L_27:
        /*00a8*/ 	.byte	0x04, 0x12
        /*00aa*/ 	.short	(.L_29 - .L_28)
	.align		4
.L_28:
        /*00ac*/ 	.word	index@(_Z23Conv2d_multi_channel_inPfS_S_iiiiS_)
        /*00b0*/ 	.word	0x00000000


	//----- nvinfo : EIATTR_MIN_STACK_SIZE
	.align		4
.L_29:
        /*00b4*/ 	.byte	0x04, 0x12
        /*00b6*/ 	.short	(.L_31 - .L_30)
	.align		4
.L_30:
        /*00b8*/ 	.word	index@(_Z6Conv2dPfS_S_iiiiS_)
        /*00bc*/ 	.word	0x00000000
.L_31:


//--------------------- .nv.compat                --------------------------
	.section	.nv.compat,"",@"SHT_CUDA_COMPAT_INFO"
	.align	4
        /*0000*/ 	.byte	0x02, 0x09, 0x00, 0x00, 0x02, 0x02, 0x01, 0x00, 0x02, 0x05, 0x05, 0x00, 0x03, 0x07, 0x01, 0x01
        /*0010*/ 	.byte	0x02, 0x03, 0x00, 0x00, 0x02, 0x06, 0x01, 0x00, 0x04, 0x0b, 0x08, 0x00, 0x01, 0x00, 0x00, 0x00
        /*0020*/ 	.byte	0x00, 0x00, 0x00, 0x00


//--------------------- .nv.info._Z5DensePfS_S_S_ii --------------------------
	.section	.nv.info._Z5DensePfS_S_S_ii,"",@"SHT_CUDA_INFO"
	.sectionflags	@""
	.align	4


	//----- nvinfo : EIATTR_CUDA_API_VERSION
	.align		4
        /*0000*/ 	.byte	0x04, 0x37
        /*0002*/ 	.short	(.L_33 - .L_32)
.L_32:
        /*0004*/ 	.word	0x00000082


	//----- nvinfo : EIATTR_KPARAM_INFO
	.align		4
.L_33:
        /*0008*/ 	.byte	0x04, 0x17
        /*000a*/ 	.short	(.L_35 - .L_34)
.L_34:
        /*000c*/ 	.word	0x00000000
        /*0010*/ 	.short	0x0005
        /*0012*/ 	.short	0x0024
        /*0014*/ 	.byte	0x00, 0xf0, 0x11, 0x00


	//----- nvinfo : EIATTR_KPARAM_INFO
	.align		4
.L_35:
        /*0018*/ 	.byte	0x04, 0x17
        /*001a*/ 	.short	(.L_37 - .L_36)
.L_36:
        /*001c*/ 	.word	0x00000000
        /*0020*/ 	.short	0x0004
        /*0022*/ 	.short	0x0020
        /*0024*/ 	.byte	0x00, 0xf0, 0x11, 0x00


	//----- nvinfo : EIATTR_KPARAM_INFO
	.align		4
.L_37:
        /*0028*/ 	.byte	0x04, 0x17
        /*002a*/ 	.short	(.L_39 - .L_38)
.L_38:
        /*002c*/ 	.word	0x00000000
        /*0030*/ 	.short	0x0003
        /*0032*/ 	.short	0x0018
        /*0034*/ 	.byte	0x00, 0xf5, 0x21, 0x00


	//----- nvinfo : EIATTR_KPARAM_INFO
	.align		4
.L_39:
        /*0038*/ 	.byte	0x04, 0x17
        /*003a*/ 	.short	(.L_41 - .L_40)
.L_40:
        /*003c*/ 	.word	0x00000000
        /*0040*/ 	.short	0x0002
        /*0042*/ 	.short	0x0010
        /*0044*/ 	.byte	0x00, 0xf5, 0x21, 0x00


	//----- nvinfo : EIATTR_KPARAM_INFO
	.align		4
.L_41:
        /*0048*/ 	.byte	0x04, 0x17
        /*004a*/ 	.short	(.L_43 - .L_42)
.L_42:
        /*004c*/ 	.word	0x00000000
        /*0050*/ 	.short	0x0001
        /*0052*/ 	.short	0x0008
        /*0054*/ 	.byte	0x00, 0xf5, 0x21, 0x00


	//----- nvinfo : EIATTR_KPARAM_INFO
	.align		4
.L_43:
        /*0058*/ 	.byte	0x04, 0x17
        /*005a*/ 	.short	(.L_45 - .L_44)
.L_44:
        /*005c*/ 	.word	0x00000000
        /*0060*/ 	.short	0x0000
        /*0062*/ 	.short	0x0000
        /*0064*/ 	.byte	0x00, 0xf5, 0x21, 0x00


	//----- nvinfo : EIATTR_SPARSE_MMA_MASK
	.align		4
.L_45:
        /*0068*/ 	.byte	0x03, 0x50
        /*006a*/ 	.short	0x0000


	//----- nvinfo : EIATTR_MAXREG_COUNT
	.align		4
        /*006c*/ 	.byte	0x03, 0x1b
        /*006e*/ 	.short	0x00ff


	//----- nvinfo : EIATTR_MERCURY_ISA_VERSION
	.align		4
        /*0070*/ 	.byte	0x03, 0x5f
        /*0072*/ 	.short	0x0101


	//----- nvinfo : EIATTR_VRC_CTA_INIT_COUNT
	.align		4
        /*0074*/ 	.byte	0x02, 0x4a
	.zero		1
	.zero		1


	//----- nvinfo : EIATTR_EXIT_INSTR_OFFSETS
	.align		4
        /*0078*/ 	.byte	0x04, 0x1c
        /*007a*/ 	.short	(.L_47 - .L_46)


	//   ....[0]....
.L_46:
        /*007c*/ 	.word	0x00000e10


	//----- nvinfo : EIATTR_CBANK_PARAM_SIZE
	.align		4
.L_47:
        /*0080*/ 	.byte	0x03, 0x19
        /*0082*/ 	.short	0x0028


	//----- nvinfo : EIATTR_PARAM_CBANK
	.align		4
        /*0084*/ 	.byte	0x04, 0x0a
        /*0086*/ 	.short	(.L_49 - .L_48)
	.align		4
.L_48:
        /*0088*/ 	.word	index@(.nv.constant0._Z5DensePfS_S_S_ii)
        /*008c*/ 	.short	0x0380
        /*008e*/ 	.short	0x0028


	//----- nvinfo : EIATTR_SW_WAR
	.align		4
.L_49:
        /*0090*/ 	.byte	0x04, 0x36
        /*0092*/ 	.short	(.L_51 - .L_50)
.L_50:
        /*0094*/ 	.word	0x00000008
.L_51:


//--------------------- .nv.info._Z16MaxPoolingGlobalPfS_iii --------------------------
	.section	.nv.info._Z16MaxPoolingGlobalPfS_iii,"",@"SHT_CUDA_INFO"
	.sectionflags	@""
	.align	4


	//----- nvinfo : EIATTR_CUDA_API_VERSION
	.align		4
        /*0000*/ 	.byte	0x04, 0x37
        /*0002*/ 	.short	(.L_53 - .L_52)
.L_52:
        /*0004*/ 	.word	0x00000082


	//----- nvinfo : EIATTR_KPARAM_INFO
	.align		4
.L_53:
        /*0008*/ 	.byte	0x04, 0x17
        /*000a*/ 	.short	(.L_55 - .L_54)
.L_54:
        /*000c*/ 	.word	0x00000000
        /*0010*/ 	.short	0x0004
        /*0012*/ 	.short	0x0018
        /*0014*/ 	.byte	0x00, 0xf0, 0x11, 0x00


	//----- nvinfo : EIATTR_KPARAM_INFO
	.align		4
.L_55:
        /*0018*/ 	.byte	0x04, 0x17
        /*001a*/ 	.short	(.L_57 - .L_56)
.L_56:
        /*001c*/ 	.word	0x00000000
        /*0020*/ 	.short	0x0003
        /*0022*/ 	.short	0x0014
        /*0024*/ 	.byte	0x00, 0xf0, 0x11, 0x00


	//----- nvinfo : EIATTR_KPARAM_INFO
	.align		4
.L_57:
        /*0028*/ 	.byte	0x04, 0x17
        /*002a*/ 	.short	(.L_59 - .L_58)
.L_58:
        /*002c*/ 	.word	0x00000000
        /*0030*/ 	.short	0x0002
        /*0032*/ 	.short	0x0010
        /*0034*/ 	.byte	0x00, 0xf0, 0x11, 0x00


	//----- nvinfo : EIATTR_KPARAM_INFO
	.align		4
.L_59:
        /*0038*/ 	.byte	0x04, 0x17
        /*003a*/ 	.short	(.L_61 - .L_60)
.L_60:
        /*003c*/ 	.word	0x00000000
        /*0040*/ 	.short	0x0001
        /*0042*/ 	.short	0x0008
        /*0044*/ 	.byte	0x00, 0xf5, 0x21, 0x00


	//----- nvinfo : EIATTR_KPARAM_INFO
	.align		4
.L_61:
        /*0048*/ 	.byte	0x04, 0x17
        /*004a*/ 	.short	(.L_63 - .L_62)
.L_62:
        /*004c*/ 	.word	0x00000000
        /*0050*/ 	.short	0x0000
        /*0052*/ 	.short	0x0000
        /*0054*/ 	.byte	0x00, 0xf5, 0x21, 0x00


	//----- nvinfo : EIATTR_SPARSE_MMA_MASK
	.align		4
.L_63:
        /*0058*/ 	.byte	0x03, 0x50
        /*005a*/ 	.short	0x0000


	//----- nvinfo : EIATTR_MAXREG_COUNT
	.align		4
        /*005c*/ 	.byte	0x03, 0x1b
        /*005e*/ 	.short	0x00ff


	//----- nvinfo : EIATTR_EXTERNS
	.align		4
        /*0060*/ 	.byte	0x04, 0x0f
        /*0062*/ 	.short	(.L_65 - .L_64)


	//   ....[0]....
	.align		4
.L_64:
        /*0064*/ 	.word	index@(malloc)


	//----- nvinfo : EIATTR_MERCURY_ISA_VERSION
	.align		4
.L_65:
        /*0068*/ 	.byte	0x03, 0x5f
        /*006a*/ 	.short	0x0101


	//----- nvinfo : EIATTR_VRC_CTA_INIT_COUNT
	.align		4
        /*006c*/ 	.byte	0x02, 0x4a
	.zero		1
	.zero		1


	//----- nvinfo : EIATTR_SYSCALL_OFFSETS
	.align		4
        /*0070*/ 	.byte	0x04, 0x46
        /*0072*/ 	.short	(.L_67 - .L_66)


	//   ....[0]....
.L_66:
        /*0074*/ 	.word	0x00000110


	//   ....[1]....
        /*0078*/ 	.word	0x00000180


	//----- nvinfo : EIATTR_EXIT_INSTR_OFFSETS
	.align		4
.L_67:
        /*007c*/ 	.byte	0x04, 0x1c
        /*007e*/ 	.short	(.L_69 - .L_68)


	//   ....[0]....
.L_68:
        /*0080*/ 	.word	0x00000b00


	//   ....[1]....
        /*0084*/ 	.word	0x00000f70


	//   ....[2]....
        /*0088*/ 	.word	0x00001180


	//   ....[3]....
        /*008c*/ 	.word	0x000012d0


	//   ....[4]....
        /*0090*/ 	.word	0x00001370


	//   ....[5]....
        /*0094*/ 	.word	0x00002050


	//----- nvinfo : EIATTR_CRS_STACK_SIZE
	.align		4
.L_69:
        /*0098*/ 	.byte	0x04, 0x1e
        /*009a*/ 	.short	(.L_71 - .L_70)
.L_70:
        /*009c*/ 	.word	0x00000000


	//----- nvinfo : EIATTR_CBANK_PARAM_SIZE
	.align		4
.L_71:
        /*00a0*/ 	.byte	0x03, 0x19
        /*00a2*/ 	.short	0x001c


	//----- nvinfo : EIATTR_PARAM_CBANK
	.align		4
        /*00a4*/ 	.byte	0x04, 0x0a
        /*00a6*/ 	.short	(.L_73 - .L_72)
	.align		4
.L_72:
        /*00a8*/ 	.word	index@(.nv.constant0._Z16MaxPoolingGlobalPfS_iii)
        /*00ac*/ 	.short	0x0380
        /*00ae*/ 	.short	0x001c


	//----- nvinfo : EIATTR_SW_WAR
	.align		4
.L_73:
        /*00b0*/ 	.byte	0x04, 0x36
        /*00b2*/ 	.short	(.L_75 - .L_74)
.L_74:
        /*00b4*/ 	.word	0x00000008
.L_75:


//--------------------- .nv.info._Z20AveragePoolingGlobalPfS_iii --------------------------
	.section	.nv.info._Z20AveragePoolingGlobalPfS_iii,"",@"SHT_CUDA_INFO"
	.sectionflags	@""
	.align	4


	//----- nvinfo : EIATTR_CUDA_API_VERSION
	.align		4
        /*0000*/ 	.byte	0x04, 0x37
        /*0002*/ 	.short	(.L_77 - .L_76)
.L_76:
        /*0004*/ 	.word	0x00000082


	//----- nvinfo : EIATTR_KPARAM_INFO
	.align		4
.L_77:
        /*0008*/ 	.byte	0x04, 0x17
        /*000a*/ 	.short	(.L_79 - .L_78)
.L_78:
        /*000c*/ 	.word	0x00000000
        /*0010*/ 	.short	0x0004
        /*0012*/ 	.short	0x0018
        /*0014*/ 	.byte	0x00, 0xf0, 0x11, 0x00


	//----- nvinfo : EIATTR_KPARAM_INFO
	.align		4
.L_79:
        /*0018*/ 	.byte	0x04, 0x17
        /*001a*/ 	.short	(.L_81 - .L_80)
.L_80:
        /*001c*/ 	.word	0x00000000
        /*0020*/ 	.short	0x0003
        /*0022*/ 	.short	0x0014
        /*0024*/ 	.byte	0x00, 0xf0, 0x11, 0x00


	//----- nvinfo : EIATTR_KPARAM_INFO
	.align		4
.L_81:
        /*0028*/ 	.byte	0x04, 0x17
        /*002a*/ 	.short	(.L_83 - .L_82)
.L_82:
        /*002c*/ 	.word	0x00000000
        /*0030*/ 	.short	0x0002
        /*0032*/ 	.short	0x0010
        /*0034*/ 	.byte	0x00, 0xf0, 0x11, 0x00


	//----- nvinfo : EIATTR_KPARAM_INFO
	.align		4
.L_83:
        /*0038*/ 	.byte	0x04, 0x17
        /*003a*/ 	.short	(.L_85 - .L_84)
.L_84:
        /*003c*/ 	.word	0x00000000
        /*0040*/ 	.short	0x0001
        /*0042*/ 	.short	0x0008
        /*0044*/ 	.byte	0x00, 0xf5, 0x21, 0x00


	//----- nvinfo : EIATTR_KPARAM_INFO
	.align		4
.L_85:
        /*0048*/ 	.byte	0x04, 0x17
        /*004a*/ 	.short	(.L_87 - .L_86)
.L_86:
        /*004c*/ 	.word	0x00000000
        /*0050*/ 	.short	0x0000
        /*0052*/ 	.short	0x0000
        /*0054*/ 	.byte	0x00, 0xf5, 0x21, 0x00


	//----- nvinfo : EIATTR_SPARSE_MMA_MASK
	.align		4
.L_87:
        /*0058*/ 	.byte	0x03, 0x50
        /*005a*/ 	.short	0x0000


	//----- nvinfo : EIATTR_MAXREG_COUNT
	.align		4
        /*005c*/ 	.byte	0x03, 0x1b
        /*005e*/ 	.short	0x00ff


	//----- nvinfo : EIATTR_EXTERNS
	.align		4
        /*0060*/ 	.byte	0x04, 0x0f
        /*0062*/ 	.short	(.L_89 - .L_88)


	//   ....[0]....
	.align		4
.L_88:
        /*0064*/ 	.word	index@(malloc)


	//----- nvinfo : EIATTR_MERCURY_ISA_VERSION
	.align		4
.L_89:
        /*0068*/ 	.byte	0x03, 0x5f
        /*006a*/ 	.short	0x0101


	//----- nvinfo : EIATTR_VRC_CTA_INIT_COUNT
	.align		4
        /*006c*/ 	.byte	0x02, 0x4a
	.zero		1
	.zero		1


	//----- nvinfo : EIATTR_SYSCALL_OFFSETS
	.align		4
        /*0070*/ 	.byte	0x04, 0x46
        /*0072*/ 	.short	(.L_91 - .L_90)


	//   ....[0]....
.L_90:
        /*0074*/ 	.word	0x00000110


	//   ....[1]....
        /*0078*/ 	.word	0x00000180


	//----- nvinfo : EIATTR_EXIT_INSTR_OFFSETS
	.align		4
.L_91:
        /*007c*/ 	.byte	0x04, 0x1c
        /*007e*/ 	.short	(.L_93 - .L_92)


	//   ....[0]....
.L_92:
        /*0080*/ 	.word	0x00000b00


	//   ....[1]....
        /*0084*/ 	.word	0x00001060


	//   ....[2]....
        /*0088*/ 	.word	0x00001260


	//   ....[3]....
        /*008c*/ 	.word	0x000013a0


	//   ....[4]....
        /*0090*/ 	.word	0x00001430


	//   ....[5]....
        /*0094*/ 	.word	0x00002080


	//----- nvinfo : EIATTR_CRS_STACK_SIZE
	.align		4
.L_93:
        /*0098*/ 	.byte	0x04, 0x1e
        /*009a*/ 	.short	(.L_95 - .L_94)
.L_94:
        /*009c*/ 	.word	0x00000000


	//----- nvinfo : EIATTR_CBANK_PARAM_SIZE
	.align		4
.L_95:
        /*00a0*/ 	.byte	0x03, 0x19
        /*00a2*/ 	.short	0x001c


	//----- nvinfo : EIATTR_PARAM_CBANK
	.align		4
        /*00a4*/ 	.byte	0x04, 0x0a
        /*00a6*/ 	.short	(.L_97 - .L_96)
	.align		4
.L_96:
        /*00a8*/ 	.word	index@(.nv.constant0._Z20AveragePoolingGlobalPfS_iii)
        /*00ac*/ 	.short	0x0380
        /*00ae*/ 	.short	0x001c


	//----- nvinfo : EIATTR_SW_WAR
	.align		4
.L_97:
        /*00b0*/ 	.byte	0x04, 0x36
        /*00b2*/ 	.short	(.L_99 - .L_98)
.L_98:
        /*00b4*/ 	.word	0x00000008
.L_99:


//--------------------- .nv.info._Z23Conv2d_multi_channel_inPfS_S_iiiiS_ --------------------------
	.section	.nv.info._Z23Conv2d_multi_channel_inPfS_S_iiiiS_,"",@"SHT_CUDA_INFO"
	.sectionflags	@""
	.align	4


	//----- nvinfo : EIATTR_CUDA_API_VERSION
	.align		4
        /*0000*/ 	.byte	0x04, 0x37
        /*0002*/ 	.short	(.L_101 - .L_100)
.L_100:
        /*0004*/ 	.word	0x00000082


	//----- nvinfo : EIATTR_KPARAM_INFO
	.align		4
.L_101:
        /*0008*/ 	.byte	0x04, 0x17
        /*000a*/ 	.short	(.L_103 - .L_102)
.L_102:
        /*000c*/ 	.word	0x00000000
        /*0010*/ 	.short	0x0007
        /*0012*/ 	.short	0x0028
        /*0014*/ 	.byte	0x00, 0xf5, 0x21, 0x00


	//----- nvinfo : EIATTR_KPARAM_INFO
	.align		4
.L_103:
        /*0018*/ 	.byte	0x04, 0x17
        /*001a*/ 	.short	(.L_105 - .L_104)
.L_104:
        /*001c*/ 	.word	0x00000000
        /*0020*/ 	.short	0x0006
        /*0022*/ 	.short	0x0024
        /*0024*/ 	.byte	0x00, 0xf0, 0x11, 0x00


	//----- nvinfo : EIATTR_KPARAM_INFO
	.align		4
.L_105:
        /*0028*/ 	.byte	0x04, 0x17
        /*002a*/ 	.short	(.L_107 - .L_106)
.L_106:
        /*002c*/ 	.word	0x00000000
        /*0030*/ 	.short	0x0005
        /*0032*/ 	.short	0x0020
        /*0034*/ 	.byte	0x00, 0xf0, 0x11, 0x00


	//----- nvinfo : EIATTR_KPARAM_INFO
	.align		4
.L_107:
        /*0038*/ 	.byte	0x04, 0x17
        /*003a*/ 	.short	(.L_109 - .L_108)
.L_108:
        /*003c*/ 	.word	0x00000000
        /*0040*/ 	.short	0x0004
        /*0042*/ 	.short	0x001c
        /*0044*/ 	.byte	0x00, 0xf0, 0x11, 0x00


	//----- nvinfo : EIATTR_KPARAM_INFO
	.align		4
.L_109:
        /*0048*/ 	.byte	0x04, 0x17
        /*004a*/ 	.short	(.L_111 - .L_110)
.L_110:
        /*004c*/ 	.word	0x00000000
        /*0050*/ 	.short	0x0003
        /*0052*/ 	.short	0x0018
        /*0054*/ 	.byte	0x00, 0xf0, 0x11, 0x00


	//----- nvinfo : EIATTR_KPARAM_INFO
	.align		4
.L_111:
        /*0058*/ 	.byte	0x04, 0x17
        /*005a*/ 	.short	(.L_113 - .L_112)
.L_112:
        /*005c*/ 	.word	0x00000000
        /*0060*/ 	.short	0x0002
        /*0062*/ 	.short	0x0010
        /*0064*/ 	.byte	0x00, 0xf5, 0x21, 0x00


	//----- nvinfo : EIATTR_KPARAM_INFO
	.align		4
.L_113:
        /*0068*/ 	.byte	0x04, 0x17
        /*006a*/ 	.short	(.L_115 - .L_114)
.L_114:
        /*006c*/ 	.word	0x00000000
        /*0070*/ 	.short	0x0001
        /*0072*/ 	.short	0x0008
        /*0074*/ 	.byte	0x00, 0xf5, 0x21, 0x00


	//----- nvinfo : EIATTR_KPARAM_INFO
	.align		4
.L_115:
        /*0078*/ 	.byte	0x04, 0x17
        /*007a*/ 	.short	(.L_117 - .L_116)
.L_116:
        /*007c*/ 	.word	0x00000000
        /*0080*/ 	.short	0x0000
        /*0082*/ 	.short	0x0000
        /*0084*/ 	.byte	0x00, 0xf5, 0x21, 0x00


	//----- nvinfo : EIATTR_SPARSE_MMA_MASK
	.align		4
.L_117:
        /*0088*/ 	.byte	0x03, 0x50
        /*008a*/ 	.short	0x0000


	//----- nvinfo : EIATTR_MAXREG_COUNT
	.align		4
        /*008c*/ 	.byte	0x03, 0x1b
        /*008e*/ 	.short	0x00ff


	//----- nvinfo : EIATTR_EXTERNS
	.align		4
        /*0090*/ 	.byte	0x04, 0x0f
        /*0092*/ 	.short	(.L_119 - .L_118)


	//   ....[0]....
	.align		4
.L_118:
        /*0094*/ 	.word	index@(malloc)


	//----- nvinfo : EIATTR_MERCURY_ISA_VERSION
	.align		4
.L_119:
        /*0098*/ 	.byte	0x03, 0x5f
        /*009a*/ 	.short	0x0101


	//----- nvinfo : EIATTR_VRC_CTA_INIT_COUNT
	.align		4
        /*009c*/ 	.byte	0x02, 0x4a
	.zero		1
	.zero		1


	//----- nvinfo : EIATTR_SYSCALL_OFFSETS
	.align		4
        /*00a0*/ 	.byte	0x04, 0x46
        /*00a2*/ 	.short	(.L_121 - .L_120)


	//   ....[0]....
.L_120:
        /*00a4*/ 	.word	0x000000b0


	//   ....[1]....
        /*00a8*/ 	.word	0x00000120


	//----- nvinfo : EIATTR_EXIT_INSTR_OFFSETS
	.align		4
.L_121:
        /*00ac*/ 	.byte	0x04, 0x1c
        /*00ae*/ 	.short	(.L_123 - .L_122)


	//   ....[0]....
.L_122:
        /*00b0*/ 	.word	0x000009c0


	//   ....[1]....
        /*00b4*/ 	.word	0x00000fe0


	//   ....[2]....
        /*00b8*/ 	.word	0x00001ce0


	//   ....[3]....
        /*00bc*/ 	.word	0x00002310


	//   ....[4]....
        /*00c0*/ 	.word	0x00002640


	//   ....[5]....
        /*00c4*/ 	.word	0x000027e0


	//----- nvinfo : EIATTR_CRS_STACK_SIZE
	.align		4
.L_123:
        /*00c8*/ 	.byte	0x04, 0x1e
        /*00ca*/ 	.short	(.L_125 - .L_124)
.L_124:
        /*00cc*/ 	.word	0x00000000


	//----- nvinfo : EIATTR_CBANK_PARAM_SIZE
	.align		4
.L_125:
        /*00d0*/ 	.byte	0x03, 0x19
        /*00d2*/ 	.short	0x0030


	//----- nvinfo : EIATTR_PARAM_CBANK
	.align		4
        /*00d4*/ 	.byte	0x04, 0x0a
        /*00d6*/ 	.short	(.L_127 - .L_126)
	.align		4
.L_126:
        /*00d8*/ 	.word	index@(.nv.constant0._Z23Conv2d_multi_channel_inPfS_S_iiiiS_)
        /*00dc*/ 	.short	0x0380
        /*00de*/ 	.short	0x0030


	//----- nvinfo : EIATTR_SW_WAR
	.align		4
.L_127:
        /*00e0*/ 	.byte	0x04, 0x36
        /*00e2*/ 	.short	(.L_129 - .L_128)
.L_128:
        /*00e4*/ 	.word	0x00000008
.L_129:


//--------------------- .nv.info._Z6Conv2dPfS_S_iiiiS_ --------------------------
	.section	.nv.info._Z6Conv2dPfS_S_iiiiS_,"",@"SHT_CUDA_INFO"
	.sectionflags	@""
	.align	4


	//----- nvinfo : EIATTR_CUDA_API_VERSION
	.align		4
        /*0000*/ 	.byte	0x04, 0x37
        /*0002*/ 	.short	(.L_131 - .L_130)
.L_130:
        /*0004*/ 	.word	0x00000082


	//----- nvinfo : EIATTR_KPARAM_INFO
	.align		4
.L_131:
        /*0008*/ 	.byte	0x04, 0x17
        /*000a*/ 	.short	(.L_133 - .L_132)
.L_132:
        /*000c*/ 	.word	0x00000000
        /*0010*/ 	.short	0x0007
        /*0012*/ 	.short	0x0028
        /*0014*/ 	.byte	0x00, 0xf5, 0x21, 0x00


	//----- nvinfo : EIATTR_KPARAM_INFO
	.align		4
.L_133:
        /*0018*/ 	.byte	0x04, 0x17
        /*001a*/ 	.short	(.L_135 - .L_134)
.L_134:
        /*001c*/ 	.word	0x00000000
        /*0020*/ 	.short	0x0006
        /*0022*/ 	.short	0x0024
        /*0024*/ 	.byte	0x00, 0xf0, 0x11, 0x00


	//----- nvinfo : EIATTR_KPARAM_INFO
	.align		4
.L_135:
        /*0028*/ 	.byte	0x04, 0x17
        /*002a*/ 	.short	(.L_137 - .L_136)
.L_136:
        /*002c*/ 	.word	0x00000000
        /*0030*/ 	.short	0x0005
        /*0032*/ 	.short	0x0020
        /*0034*/ 	.byte	0x00, 0xf0, 0x11, 0x00


	//----- nvinfo : EIATTR_KPARAM_INFO
	.align		4
.L_137:
        /*0038*/ 	.byte	0x04, 0x17
        /*003a*/ 	.short	(.L_139 - .L_138)
.L_138:
        /*003c*/ 	.word	0x00000000
        /*0040*/ 	.short	0x0004
        /*0042*/ 	.short	0x001c
        /*0044*/ 	.byte	0x00, 0xf0, 0x11, 0x00


	//----- nvinfo : EIATTR_KPARAM_INFO
	.align		4
.L_139:
        /*0048*/ 	.byte	0x04, 0x17
        /*004a*/ 	.short	(.L_141 - .L_140)
.L_140:
        /*004c*/ 	.word	0x00000000
        /*0050*/ 	.short	0x0003
        /*0052*/ 	.short	0x0018
        /*0054*/ 	.byte	0x00, 0xf0, 0x11, 0x00


	//----- nvinfo : EIATTR_KPARAM_INFO
	.align		4
.L_141:
        /*0058*/ 	.byte	0x04, 0x17
        /*005a*/ 	.short	(.L_143 - .L_142)
.L_142:
        /*005c*/ 	.word	0x00000000
        /*0060*/ 	.short	0x0002
        /*0062*/ 	.short	0x0010
        /*0064*/ 	.byte	0x00, 0xf5, 0x21, 0x00


	//----- nvinfo : EIATTR_KPARAM_INFO
	.align		4
.L_143:
        /*0068*/ 	.byte	0x04, 0x17
        /*006a*/ 	.short	(.L_145 - .L_144)
.L_144:
        /*006c*/ 	.word	0x00000000
        /*0070*/ 	.short	0x0001
        /*0072*/ 	.short	0x0008
        /*0074*/ 	.byte	0x00, 0xf5, 0x21, 0x00


	//----- nvinfo : EIATTR_KPARAM_INFO
	.align		4
.L_145:
        /*0078*/ 	.byte	0x04, 0x17
        /*007a*/ 	.short	(.L_147 - .L_146)
.L_146:
        /*007c*/ 	.word	0x00000000
        /*0080*/ 	.short	0x0000
        /*0082*/ 	.short	0x0000
        /*0084*/ 	.byte	0x00, 0xf5, 0x21, 0x00


	//----- nvinfo : EIATTR_SPARSE_MMA_MASK
	.align		4
.L_147:
        /*0088*/ 	.byte	0x03, 0x50
        /*008a*/ 	.short	0x0000


	//----- nvinfo : EIATTR_MAXREG_COUNT
	.align		4
        /*008c*/ 	.byte	0x03, 0x1b
        /*008e*/ 	.short	0x00ff


	//----- nvinfo : EIATTR_EXTERNS
	.align		4
        /*0090*/ 	.byte	0x04, 0x0f
        /*0092*/ 	.short	(.L_149 - .L_148)


	//   ....[0]....
	.align		4
.L_148:
        /*0094*/ 	.word	index@(malloc)


	//----- nvinfo : EIATTR_MERCURY_ISA_VERSION
	.align		4
.L_149:
        /*0098*/ 	.byte	0x03, 0x5f
        /*009a*/ 	.short	0x0101


	//----- nvinfo : EIATTR_VRC_CTA_INIT_COUNT
	.align		4
        /*009c*/ 	.byte	0x02, 0x4a
	.zero		1
	.zero		1


	//----- nvinfo : EIATTR_SYSCALL_OFFSETS
	.align		4
        /*00a0*/ 	.byte	0x04, 0x46
        /*00a2*/ 	.short	(.L_151 - .L_150)


	//   ....[0]....
.L_150:
        /*00a4*/ 	.word	0x000000b0


	//   ....[1]....
        /*00a8*/ 	.word	0x00000120


	//----- nvinfo : EIATTR_EXIT_INSTR_OFFSETS
	.align		4
.L_151:
        /*00ac*/ 	.byte	0x04, 0x1c
        /*00ae*/ 	.short	(.L_153 - .L_152)


	//   ....[0]....
.L_152:
        /*00b0*/ 	.word	0x000009e0


	//   ....[1]....
        /*00b4*/ 	.word	0x00000f80


	//   ....[2]....
        /*00b8*/ 	.word	0x00001190


	//   ....[3]....
        /*00bc*/ 	.word	0x000012e0


	//   ....[4]....
        /*00c0*/ 	.word	0x00001380


	//   ....[5]....
        /*00c4*/ 	.word	0x00002010


	//----- nvinfo : EIATTR_CRS_STACK_SIZE
	.align		4
.L_153:
        /*00c8*/ 	.byte	0x04, 0x1e
        /*00ca*/ 	.short	(.L_155 - .L_154)
.L_154:
        /*00cc*/ 	.word	0x00000000


	//----- nvinfo : EIATTR_CBANK_PARAM_SIZE
	.align		4
.L_155:
        /*00d0*/ 	.byte	0x03, 0x19
        /*00d2*/ 	.short	0x0030


	//----- nvinfo : EIATTR_PARAM_CBANK
	.align		4
        /*00d4*/ 	.byte	0x04, 0x0a
        /*00d6*/ 	.short	(.L_157 - .L_156)
	.align		4
.L_156:
        /*00d8*/ 	.word	index@(.nv.constant0._Z6Conv2dPfS_S_iiiiS_)
        /*00dc*/ 	.short	0x0380
        /*00de*/ 	.short	0x0030


	//----- nvinfo : EIATTR_SW_WAR
	.align		4
.L_157:
        /*00e0*/ 	.byte	0x04, 0x36
        /*00e2*/ 	.short	(.L_159 - .L_158)
.L_158:
        /*00e4*/ 	.word	0x00000008
.L_159:


//--------------------- .nv.callgraph             --------------------------
	.section	.nv.callgraph,"",@"SHT_CUDA_CALLGRAPH"
	.align	4
	.sectionentsize	8
	.align		4
        /*0000*/ 	.word	0x00000000
	.align		4
        /*0004*/ 	.word	0xffffffff
	.align		4
        /*0008*/ 	.word	index@(_Z16MaxPoolingGlobalPfS_iii)
	.align		4
        /*000c*/ 	.word	index@(malloc)
	.align		4
        /*0010*/ 	.word	index@(_Z20AveragePoolingGlobalPfS_iii)
	.align		4
        /*0014*/ 	.word	index@(malloc)
	.align		4
        /*0018*/ 	.word	index@(_Z23Conv2d_multi_channel_inPfS_S_iiiiS_)
	.align		4
        /*001c*/ 	.word	index@(malloc)
	.align		4
        /*0020*/ 	.word	index@(_Z6Conv2dPfS_S_iiiiS_)
	.align		4
        /*0024*/ 	.word	index@(malloc)
	.align		4
        /*0028*/ 	.word	0x00000000
	.align		4
        /*002c*/ 	.word	0xfffffffe
	.align		4
        /*0030*/ 	.word	0x00000000
	.align		4
        /*0034*/ 	.word	0xfffffffd
	.align		4
        /*0038*/ 	.word	0x00000000
	.align		4
        /*003c*/ 	.word	0xfffffffc


//--------------------- .nv.constant4             --------------------------
	.section	.nv.constant4,"a",@progbits
	.align	8
	.align		8
.nv.constant4:
        /*0000*/ 	.dword	malloc


//--------------------- .text._Z5DensePfS_S_S_ii  --------------------------
	.section	.text._Z5DensePfS_S_S_ii,"ax",@progbits
	.align	128
        .global         _Z5DensePfS_S_S_ii
        .type           _Z5DensePfS_S_S_ii,@function
        .size           _Z5DensePfS_S_S_ii,(.L_x_158 - _Z5DensePfS_S_S_ii)
        .other          _Z5DensePfS_S_S_ii,@"STO_CUDA_ENTRY STV_DEFAULT"
_Z5DensePfS_S_S_ii:
.text._Z5DensePfS_S_S_ii:
[----:B------:R-:W-:Y:S01]  /*0000*/  LDC R1, c[0x0][0x37c] ;  /* 0x0000df00ff017b82 */ /* 0x000fe20000000800 */
[----:B------:R-:W0:Y:S07]  /*0010*/  S2R R7, SR_CTAID.X ;  /* 0x0000000000077919 */ /* 0x000e2e0000002500 */
[----:B------:R-:W0:Y:S01]  /*0020*/  LDC.64 R4, c[0x0][0x398] ;  /* 0x0000e600ff047b82 */ /* 0x000e220000000a00 */
[----:B------:R-:W1:Y:S01]  /*0030*/  LDCU.64 UR10, c[0x0][0x358] ;  /* 0x00006b00ff0a77ac */ /* 0x000e620008000a00 */
[----:B------:R-:W2:Y:S06]  /*0040*/  LDCU UR6, c[0x0][0x3a0] ;  /* 0x00007400ff0677ac */ /* 0x000eac0008000800 */
[----:B------:R-:W3:Y:S01]  /*0050*/  LDC.64 R2, c[0x0][0x388] ;  /* 0x0000e200ff027b82 */ /* 0x000ee20000000a00 */
[----:B0-----:R-:W-:-:S06]  /*0060*/  IMAD.WIDE.U32 R4, R7, 0x4, R4 ;  /* 0x0000000407047825 */ /* 0x001fcc00078e0004 */
[----:B-1----:R-:W4:Y:S01]  /*0070*/  LDG.E R5, desc[UR10][R4.64] ;  /* 0x0000000a04057981 */ /* 0x002f22000c1e1900 */
[----:B---3--:R-:W-:Y:S01]  /*0080*/  IMAD.WIDE.U32 R2, R7, 0x4, R2 ;  /* 0x0000000407027825 */ /* 0x008fe200078e0002 */
[----:B--2---:R-:W-:-:S04]  /*0090*/  UISETP.GE.AND UP0, UPT, UR6, 0x1, UPT ;  /* 0x000000010600788c */ /* 0x004fc8000bf06270 */
[----:B----4-:R0:W-:Y:S05]  /*00a0*/  STG.E desc[UR10][R2.64], R5 ;  /* 0x0000000502007986 */ /* 0x0101ea000c10190a */
[----:B------:R-:W-:Y:S05]  /*00b0*/  BRA.U !UP0, `(.L_x_0) ;  /* 0x0000000d080c7547 */ /* 0x000fea000b800000 */
[----:B------:R-:W-:Y:S02]  /*00c0*/  UISETP.GE.U32.AND UP1, UPT, UR6, 0x10, UPT ;  /* 0x000000100600788c */ /* 0x000fe4000bf26070 */
[----:B------:R-:W-:Y:S02]  /*00d0*/  IMAD R0, R7, UR6, RZ ;  /* 0x0000000607007c24 */ /* 0x000fe4000f8e02ff */
[----:B------:R-:W-:Y:S01]  /*00e0*/  HFMA2 R7, -RZ, RZ, 0, 0 ;  /* 0x00000000ff077431 */ /* 0x000fe200000001ff */
[----:B------:R-:W-:-:S04]  /*00f0*/  ULOP3.LUT UR7, UR6, 0xf, URZ, 0xc0, !UPT ;  /* 0x0000000f06077892 */ /* 0x000fc8000f8ec0ff */
[----:B------:R-:W-:Y:S01]  /*0100*/  UISETP.NE.AND UP0, UPT, UR7, URZ, UPT ;  /* 0x000000ff0700728c */ /* 0x000fe2000bf05270 */
[----:B------:R-:W-:Y:S10]  /*0110*/  BRA.U !UP1, `(.L_x_1) ;  /* 0x0000000509547547 */ /* 0x000ff4000b800000 */
[----:B------:R-:W1:Y:S01]  /*0120*/  LDC.64 R6, c[0x0][0x390] ;  /* 0x0000e400ff067b82 */ /* 0x000e620000000a00 */
[----:B------:R-:W2:Y:S01]  /*0130*/  LDCU.64 UR4, c[0x0][0x380] ;  /* 0x00007000ff0477ac */ /* 0x000ea20008000a00 */
[----:B------:R-:W-:-:S04]  /*0140*/  ULOP3.LUT UR8, UR6, 0x7ffffff0, URZ, 0xc0, !UPT ;  /* 0x7ffffff006087892 */ /* 0x000fc8000f8ec0ff */
[----:B------:R-:W-:Y:S02]  /*0150*/  UIADD3 UR9, UPT, UPT, -UR8, URZ, URZ ;  /* 0x000000ff08097290 */ /* 0x000fe4000fffe1ff */
[----:B--2---:R-:W-:-:S04]  /*0160*/  UIADD3 UR4, UP1, UPT, UR4, 0x20, URZ ;  /* 0x0000002004047890 */ /* 0x004fc8000ff3e0ff */
[----:B------:R-:W-:Y:S01]  /*0170*/  UIADD3.X UR5, UPT, UPT, URZ, UR5, URZ, UP1, !UPT ;  /* 0x00000005ff057290 */ /* 0x000fe20008ffe4ff */
[----:B-1----:R-:W-:Y:S01]  /*0180*/  IMAD.WIDE.U32 R6, R0, 0x4, R6 ;  /* 0x0000000400067825 */ /* 0x002fe200078e0006 */
[----:B------:R-:W-:Y:S02]  /*0190*/  MOV R4, UR4 ;  /* 0x0000000400047c02 */ /* 0x000fe40008000f00 */
[----:B------:R-:W-:Y:S02]  /*01a0*/  IADD3 R6, P0, PT, R6, 0x20, RZ ;  /* 0x0000002006067810 */ /* 0x000fe40007f1e0ff */
[----:B------:R-:W-:Y:S02]  /*01b0*/  MOV R9, UR5 ;  /* 0x0000000500097c02 */ /* 0x000fe40008000f00 */
[----:B------:R-:W-:Y:S02]  /*01c0*/  IADD3.X R11, PT, PT, RZ, R7, RZ, P0, !PT ;  /* 0x00000007ff0b7210 */ /* 0x000fe400007fe4ff */
[----:B------:R-:W-:-:S07]  /*01d0*/  MOV R7, UR8 ;  /* 0x0000000800077c02 */ /* 0x000fce0008000f00 */
.L_x_2:
[----:B------:R-:W-:Y:S02]  /*01e0*/  MOV R10, R6 ;  /* 0x00000006000a7202 */ /* 0x000fe40000000f00 */
[----:B------:R-:W-:-:S03]  /*01f0*/  MOV R8, R4 ;  /* 0x0000000400087202 */ /* 0x000fc60000000f00 */
[----:B------:R-:W0:Y:S04]  /*0200*/  LDG.E R4, desc[UR10][R10.64+-0x20] ;  /* 0xffffe00a0a047981 */ /* 0x000e28000c1e1900 */
[----:B------:R-:W0:Y:S02]  /*0210*/  LDG.E R6, desc[UR10][R8.64+-0x20] ;  /* 0xffffe00a08067981 */ /* 0x000e24000c1e1900 */
[----:B01----:R-:W-:-:S05]  /*0220*/  FFMA R5, R4, R6, R5 ;  /* 0x0000000604057223 */ /* 0x003fca0000000005 */
[----:B------:R0:W-:Y:S04]  /*0230*/  STG.E desc[UR10][R2.64], R5 ;  /* 0x0000000502007986 */ /* 0x0001e8000c10190a */
[----:B------:R-:W2:Y:S04]  /*0240*/  LDG.E R4, desc[UR10][R10.64+-0x1c] ;  /* 0xffffe40a0a047981 */ /* 0x000ea8000c1e1900 */
[----:B------:R-:W2:Y:S02]  /*0250*/  LDG.E R6, desc[UR10][R8.64+-0x1c] ;  /* 0xffffe40a08067981 */ /* 0x000ea4000c1e1900 */
[----:B--2---:R-:W-:-:S05]  /*0260*/  FFMA R13, R4, R6, R5 ;  /* 0x00000006040d7223 */ /* 0x004fca0000000005 */
[----:B------:R1:W-:Y:S04]  /*0270*/  STG.E desc[UR10][R2.64], R13 ;  /* 0x0000000d02007986 */ /* 0x0003e8000c10190a */
[----:B------:R-:W2:Y:S04]  /*0280*/  LDG.E R4, desc[UR10][R10.64+-0x18] ;  /* 0xffffe80a0a047981 */ /* 0x000ea8000c1e1900 */
[----:B------:R-:W2:Y:S02]  /*0290*/  LDG.E R6, desc[UR10][R8.64+-0x18] ;  /* 0xffffe80a08067981 */ /* 0x000ea4000c1e1900 */
[----:B--2---:R-:W-:-:S05]  /*02a0*/  FFMA R15, R4, R6, R13 ;  /* 0x00000006040f7223 */ /* 0x004fca000000000d */
[----:B------:R2:W-:Y:S04]  /*02b0*/  STG.E desc[UR10][R2.64], R15 ;  /* 0x0000000f02007986 */ /* 0x0005e8000c10190a */
[----:B------:R-:W0:Y:S04]  /*02c0*/  LDG.E R4, desc[UR10][R10.64+-0x14] ;  /* 0xffffec0a0a047981 */ /* 0x000e28000c1e1900 */
[----:B------:R-:W0:Y:S02]  /*02d0*/  LDG.E R6, desc[UR10][R8.64+-0x14] ;  /* 0xffffec0a08067981 */ /* 0x000e24000c1e1900 */
[----:B0-----:R-:W-:-:S05]  /*02e0*/  FFMA R5, R4, R6, R15 ;  /* 0x0000000604057223 */ /* 0x001fca000000000f */
[----:B------:R0:W-:Y:S04]  /*02f0*/  STG.E desc[UR10][R2.64], R5 ;  /* 0x0000000502007986 */ /* 0x0001e8000c10190a */
[----:B------:R-:W1:Y:S04]  /*0300*/  LDG.E R4, desc[UR10][R10.64+-0x10] ;  /* 0xfffff00a0a047981 */ /* 0x000e68000c1e1900 */
[----:B------:R-:W1:Y:S02]  /*0310*/  LDG.E R6, desc[UR10][R8.64+-0x10] ;  /* 0xfffff00a08067981 */ /* 0x000e64000c1e1900 */
[----:B-1----:R-:W-:-:S05]  /*0320*/  FFMA R13, R4, R6, R5 ;  /* 0x00000006040d7223 */ /* 0x002fca0000000005 */
        /* <DEDUP_REMOVED lines=42> */
[----:B------:R-:W0:Y:S01]  /*05d0*/  LDG.E R6, desc[UR10][R8.64+0x1c] ;  /* 0x00001c0a08067981 */ /* 0x000e22000c1e1900 */
[----:B------:R-:W-:-:S04]  /*05e0*/  UIADD3 UR9, UPT, UPT, UR9, 0x10, URZ ;  /* 0x0000001009097890 */ /* 0x000fc8000fffe0ff */
[----:B------:R-:W-:Y:S01]  /*05f0*/  UISETP.NE.AND UP1, UPT, UR9, URZ, UPT ;  /* 0x000000ff0900728c */ /* 0x000fe2000bf25270 */
[----:B0-----:R-:W-:Y:S01]  /*0600*/  FFMA R5, R4, R6, R15 ;  /* 0x0000000604057223 */ /* 0x001fe2000000000f */
[----:B------:R-:W-:Y:S02]  /*0610*/  IADD3 R6, P0, PT, R10, 0x40, RZ ;  /* 0x000000400a067810 */ /* 0x000fe40007f1e0ff */
[----:B------:R-:W-:Y:S02]  /*0620*/  IADD3 R4, P1, PT, R8, 0x40, RZ ;  /* 0x0000004008047810 */ /* 0x000fe40007f3e0ff */
[----:B------:R1:W-:Y:S01]  /*0630*/  STG.E desc[UR10][R2.64], R5 ;  /* 0x0000000502007986 */ /* 0x0003e2000c10190a */
[----:B------:R-:W-:Y:S02]  /*0640*/  IADD3.X R11, PT, PT, RZ, R11, RZ, P0, !PT ;  /* 0x0000000bff0b7210 */ /* 0x000fe400007fe4ff */
[----:B------:R-:W-:Y:S01]  /*0650*/  IADD3.X R9, PT, PT, RZ, R9, RZ, P1, !PT ;  /* 0x00000009ff097210 */ /* 0x000fe20000ffe4ff */
[----:B------:R-:W-:Y:S07]  /*0660*/  BRA.U UP1, `(.L_x_2) ;  /* 0xfffffff901dc7547 */ /* 0x000fee000b83ffff */
.L_x_1:
[----:B------:R-:W-:Y:S05]  /*0670*/  BRA.U !UP0, `(.L_x_0) ;  /* 0x00000005089c7547 */ /* 0x000fea000b800000 */
[----:B------:R-:W-:Y:S02]  /*0680*/  UISETP.GE.U32.AND UP0, UPT, UR7, 0x8, UPT ;  /* 0x000000080700788c */ /* 0x000fe4000bf06070 */
[----:B------:R-:W-:-:S04]  /*0690*/  ULOP3.LUT UR5, UR6, 0x7, URZ, 0xc0, !UPT ;  /* 0x0000000706057892 */ /* 0x000fc8000f8ec0ff */
[----:B------:R-:W-:-:S03]  /*06a0*/  UISETP.NE.AND UP1, UPT, UR5, URZ, UPT ;  /* 0x000000ff0500728c */ /* 0x000fc6000bf25270 */
[----:B------:R-:W-:Y:S08]  /*06b0*/  BRA.U !UP0, `(.L_x_3) ;  /* 0x0000000108ac7547 */ /* 0x000ff0000b800000 */
[----:B-1----:R-:W1:Y:S01]  /*06c0*/  LDC.64 R12, c[0x0][0x390] ;  /* 0x0000e400ff0c7b82 */ /* 0x002e620000000a00 */
[----:B------:R-:W-:-:S07]  /*06d0*/  IADD3 R11, PT, PT, R0, R7, RZ ;  /* 0x00000007000b7210 */ /* 0x000fce0007ffe0ff */
[----:B------:R-:W2:Y:S08]  /*06e0*/  LDC.64 R8, c[0x0][0x380] ;  /* 0x0000e000ff087b82 */ /* 0x000eb00000000a00 */
[----:B------:R-:W3:Y:S01]  /*06f0*/  LDC.64 R14, c[0x0][0x390] ;  /* 0x0000e400ff0e7b82 */ /* 0x000ee20000000a00 */
[----:B-1----:R-:W-:-:S06]  /*0700*/  IMAD.WIDE.U32 R12, R11, 0x4, R12 ;  /* 0x000000040b0c7825 */ /* 0x002fcc00078e000c */
[----:B------:R-:W0:Y:S01]  /*0710*/  LDG.E R12, desc[UR10][R12.64] ;  /* 0x0000000a0c0c7981 */ /* 0x000e22000c1e1900 */
[----:B--2---:R-:W-:-:S05]  /*0720*/  IMAD.WIDE.U32 R8, R7, 0x4, R8 ;  /* 0x0000000407087825 */ /* 0x004fca00078e0008 */
[----:B------:R-:W0:Y:S01]  /*0730*/  LDG.E R4, desc[UR10][R8.64] ;  /* 0x0000000a08047981 */ /* 0x000e22000c1e1900 */
[----:B------:R-:W-:-:S04]  /*0740*/  IADD3 R6, P0, PT, R0, R7, RZ ;  /* 0x0000000700067210 */ /* 0x000fc80007f1e0ff */
[----:B------:R-:W-:Y:S02]  /*0750*/  IADD3.X R11, PT, PT, RZ, RZ, RZ, P0, !PT ;  /* 0x000000ffff0b7210 */ /* 0x000fe400007fe4ff */
[----:B---3--:R-:W-:-:S04]  /*0760*/  LEA R10, P0, R6, R14, 0x2 ;  /* 0x0000000e060a7211 */ /* 0x008fc800078010ff */
[----:B------:R-:W-:Y:S01]  /*0770*/  LEA.HI.X R11, R6, R15, R11, 0x2, P0 ;  /* 0x0000000f060b7211 */ /* 0x000fe200000f140b */
[----:B0-----:R-:W-:-:S05]  /*0780*/  FFMA R5, R12, R4, R5 ;  /* 0x000000040c057223 */ /* 0x001fca0000000005 */
        /* <DEDUP_REMOVED lines=25> */
[----:B------:R-:W2:Y:S04]  /*0920*/  LDG.E R4, desc[UR10][R10.64+0x1c] ;  /* 0x00001c0a0a047981 */ /* 0x000ea8000c1e1900 */
[----:B0-----:R-:W2:Y:S01]  /*0930*/  LDG.E R5, desc[UR10][R8.64+0x1c] ;  /* 0x00001c0a08057981 */ /* 0x001ea2000c1e1900 */
[----:B------:R-:W-:Y:S01]  /*0940*/  IADD3 R7, PT, PT, R7, 0x8, RZ ;  /* 0x0000000807077810 */ /* 0x000fe20007ffe0ff */
[----:B--2---:R-:W-:-:S05]  /*0950*/  FFMA R5, R4, R5, R17 ;  /* 0x0000000504057223 */ /* 0x004fca0000000011 */
[----:B------:R3:W-:Y:S02]  /*0960*/  STG.E desc[UR10][R2.64], R5 ;  /* 0x0000000502007986 */ /* 0x0007e4000c10190a */
.L_x_3:
[----:B------:R-:W-:Y:S05]  /*0970*/  BRA.U !UP1, `(.L_x_0) ;  /* 0x0000000109dc7547 */ /* 0x000fea000b800000 */
[----:B------:R-:W-:Y:S02]  /*0980*/  UISETP.GE.U32.AND UP0, UPT, UR5, 0x4, UPT ;  /* 0x000000040500788c */ /* 0x000fe4000bf06070 */
[----:B------:R-:W-:-:S04]  /*0990*/  ULOP3.LUT UR4, UR6, 0x3, URZ, 0xc0, !UPT ;  /* 0x0000000306047892 */ /* 0x000fc8000f8ec0ff */
[----:B------:R-:W-:-:S03]  /*09a0*/  UISETP.NE.AND UP1, UPT, UR4, URZ, UPT ;  /* 0x000000ff0400728c */ /* 0x000fc6000bf25270 */
[----:B------:R-:W-:Y:S08]  /*09b0*/  BRA.U !UP0, `(.L_x_4) ;  /* 0x00000001086c7547 */ /* 0x000ff0000b800000 */
[----:B------:R-:W2:Y:S01]  /*09c0*/  LDC.64 R8, c[0x0][0x390] ;  /* 0x0000e400ff087b82 */ /* 0x000ea20000000a00 */
[----:B-1-3--:R-:W-:-:S07]  /*09d0*/  IADD3 R13, PT, PT, R0, R7, RZ ;  /* 0x00000007000d7210 */ /* 0x00afce0007ffe0ff */
[----:B------:R-:W1:Y:S08]  /*09e0*/  LDC.64 R10, c[0x0][0x380] ;  /* 0x0000e000ff0a7b82 */ /* 0x000e700000000a00 */
[----:B------:R-:W3:Y:S01]  /*09f0*/  LDC.64 R14, c[0x0][0x390] ;  /* 0x0000e400ff0e7b82 */ /* 0x000ee20000000a00 */
[----:B--2---:R-:W-:-:S06]  /*0a00*/  IMAD.WIDE.U32 R12, R13, 0x4, R8 ;  /* 0x000000040d0c7825 */ /* 0x004fcc00078e0008 */
[----:B------:R-:W0:Y:S01]  /*0a10*/  LDG.E R12, desc[UR10][R12.64] ;  /* 0x0000000a0c0c7981 */ /* 0x000e22000c1e1900 */
[----:B-1----:R-:W-:-:S05]  /*0a20*/  IMAD.WIDE.U32 R8, R7, 0x4, R10 ;  /* 0x0000000407087825 */ /* 0x002fca00078e000a */
        /* <DEDUP_REMOVED lines=11> */
[----:B------:R-:W3:Y:S04]  /*0ae0*/  LDG.E R4, desc[UR10][R10.64+0x8] ;  /* 0x0000080a0a047981 */ /* 0x000ee8000c1e1900 */
[----:B------:R-:W3:Y:S02]  /*0af0*/  LDG.E R6, desc[UR10][R8.64+0x8] ;  /* 0x0000080a08067981 */ /* 0x000ee4000c1e1900 */
[----:B---3--:R-:W-:-:S05]  /*0b00*/  FFMA R15, R4, R6, R13 ;  /* 0x00000006040f7223 */ /* 0x008fca000000000d */
[----:B------:R2:W-:Y:S04]  /*0b10*/  STG.E desc[UR10][R2.64], R15 ;  /* 0x0000000f02007986 */ /* 0x0005e8000c10190a */
[----:B------:R-:W0:Y:S04]  /*0b20*/  LDG.E R4, desc[UR10][R10.64+0xc] ;  /* 0x00000c0a0a047981 */ /* 0x000e28000c1e1900 */
[----:B------:R-:W0:Y:S01]  /*0b30*/  LDG.E R6, desc[UR10][R8.64+0xc] ;  /* 0x00000c0a08067981 */ /* 0x000e22000c1e1900 */
[----:B------:R-:W-:Y:S01]  /*0b40*/  IADD3 R7, PT, PT, R7, 0x4, RZ ;  /* 0x0000000407077810 */ /* 0x000fe20007ffe0ff */
[----:B0-----:R-:W-:-:S05]  /*0b50*/  FFMA R5, R4, R6, R15 ;  /* 0x0000000604057223 */ /* 0x001fca000000000f */
[----:B------:R2:W-:Y:S02]  /*0b60*/  STG.E desc[UR10][R2.64], R5 ;  /* 0x0000000502007986 */ /* 0x0005e4000c10190a */
.L_x_4:
[----:B------:R-:W-:Y:S05]  /*0b70*/  BRA.U !UP1, `(.L_x_0) ;  /* 0x00000001095c7547 */ /* 0x000fea000b800000 */
[----:B------:R-:W4:Y:S01]  /*0b80*/  LDC.64 R8, c[0x0][0x380] ;  /* 0x0000e000ff087b82 */ /* 0x000f220000000a00 */
[----:B-123--:R-:W-:Y:S01]  /*0b90*/  IADD3 R13, PT, PT, R0, R7, RZ ;  /* 0x00000007000d7210 */ /* 0x00efe20007ffe0ff */
[----:B------:R-:W-:-:S06]  /*0ba0*/  UIADD3 UR4, UPT, UPT, -UR4, URZ, URZ ;  /* 0x000000ff04047290 */ /* 0x000fcc000fffe1ff */
[----:B------:R-:W1:Y:S01]  /*0bb0*/  LDC.64 R10, c[0x0][0x390] ;  /* 0x0000e400ff0a7b82 */ /* 0x000e620000000a00 */
[----:B----4-:R-:W-:-:S04]  /*0bc0*/  IMAD.WIDE.U32 R6, R7, 0x4, R8 ;  /* 0x0000000407067825 */ /* 0x010fc800078e0008 */
[----:B-1----:R-:W-:Y:S01]  /*0bd0*/  IMAD.WIDE.U32 R8, R13, 0x4, R10 ;  /* 0x000000040d087825 */ /* 0x002fe200078e000a */
[----:B------:R-:W-:Y:S02]  /*0be0*/  MOV R10, R6 ;  /* 0x00000006000a7202 */ /* 0x000fe40000000f00 */
[----:B------:R-:W-:Y:S02]  /*0bf0*/  MOV R11, R7 ;  /* 0x00000007000b7202 */ /* 0x000fe40000000f00 */
[----:B------:R-:W-:Y:S02]  /*0c00*/  MOV R6, R8 ;  /* 0x0000000800067202 */ /* 0x000fe40000000f00 */
[----:B------:R-:W-:-:S07]  /*0c10*/  MOV R7, R9 ;  /* 0x0000000900077202 */ /* 0x000fce0000000f00 */
.L_x_5:
[----:B------:R-:W-:Y:S01]  /*0c20*/  MOV R8, R10 ;  /* 0x0000000a00087202 */ /* 0x000fe20000000f00 */
[----:B------:R1:W0:Y:S01]  /*0c30*/  LDG.E R0, desc[UR10][R6.64] ;  /* 0x0000000a06007981 */ /* 0x000222000c1e1900 */
[----:B------:R-:W-:-:S05]  /*0c40*/  MOV R9, R11 ;  /* 0x0000000b00097202 */ /* 0x000fca0000000f00 */
[----:B------:R-:W0:Y:S01]  /*0c50*/  LDG.E R4, desc[UR10][R8.64] ;  /* 0x0000000a08047981 */ /* 0x000e22000c1e1900 */
[----:B------:R-:W-:-:S04]  /*0c60*/  UIADD3 UR4, UPT, UPT, UR4, 0x1, URZ ;  /* 0x0000000104047890 */ /* 0x000fc8000fffe0ff */
[----:B------:R-:W-:Y:S01]  /*0c70*/  UISETP.NE.AND UP0, UPT, UR4, URZ, UPT ;  /* 0x000000ff0400728c */ /* 0x000fe2000bf05270 */
[----:B------:R-:W-:Y:S02]  /*0c80*/  IADD3 R10, P0, PT, R10, 0x4, RZ ;  /* 0x000000040a0a7810 */ /* 0x000fe40007f1e0ff */
[----:B-1----:R-:W-:Y:S02]  /*0c90*/  IADD3 R6, P1, PT, R6, 0x4, RZ ;  /* 0x0000000406067810 */ /* 0x002fe40007f3e0ff */
[----:B------:R-:W-:Y:S02]  /*0ca0*/  IADD3.X R11, PT, PT, RZ, R11, RZ, P0, !PT ;  /* 0x0000000bff0b7210 */ /* 0x000fe400007fe4ff */
[----:B------:R-:W-:Y:S01]  /*0cb0*/  IADD3.X R7, PT, PT, RZ, R7, RZ, P1, !PT ;  /* 0x00000007ff077210 */ /* 0x000fe20000ffe4ff */
[----:B0---4-:R-:W-:-:S05]  /*0cc0*/  FFMA R5, R0, R4, R5 ;  /* 0x0000000400057223 */ /* 0x011fca0000000005 */
[----:B------:R4:W-:Y:S01]  /*0cd0*/  STG.E desc[UR10][R2.64], R5 ;  /* 0x0000000502007986 */ /* 0x0009e2000c10190a */
[----:B------:R-:W-:Y:S05]  /*0ce0*/  BRA.U UP0, `(.L_x_5) ;  /* 0xfffffffd00cc7547 */ /* 0x000fea000b83ffff */
.L_x_0:
[C---:B------:R-:W-:Y:S01]  /*0cf0*/  FMUL R0, |R5|.reuse, 2.8853900432586669922 ;  /* 0x4038aa3b05007820 */ /* 0x040fe20000400200 */
[----:B------:R-:W-:Y:S02]  /*0d00*/  HFMA2 R8, -RZ, RZ, 1.125, -9232 ;  /* 0x3c80f082ff087431 */ /* 0x000fe400000001ff */
[C---:B------:R-:W-:Y:S01]  /*0d10*/  FMUL R9, R5.reuse, R5 ;  /* 0x0000000505097220 */ /* 0x040fe20000400000 */
[----:B------:R-:W-:Y:S02]  /*0d20*/  MOV R7, 0x3f800000 ;  /* 0x3f80000000077802 */ /* 0x000fe40000000f00 */
[C---:B------:R-:W-:Y:S01]  /*0d30*/  FSETP.GE.AND P1, PT, |R5|.reuse, 0.60000002384185791016, PT ;  /* 0x3f19999a0500780b */ /* 0x040fe20003f26200 */
[----:B------:R-:W5:Y:S01]  /*0d40*/  MUFU.EX2 R0, R0 ;  /* 0x0000000000007308 */ /* 0x000f620000000800 */
[----:B------:R-:W-:Y:S01]  /*0d50*/  FSETP.GE.AND P0, PT, |R5|, 9.010913848876953125, PT ;  /* 0x41102cb40500780b */ /* 0x000fe20003f06200 */
[----:B------:R-:W-:-:S04]  /*0d60*/  FFMA R8, R9, R8, -0.052303962409496307373 ;  /* 0xbd563cae09087423 */ /* 0x000fc80000000008 */
[----:B------:R-:W-:Y:S01]  /*0d70*/  FFMA R8, R9, R8, 0.1331529766321182251 ;  /* 0x3e08594109087423 */ /* 0x000fe20000000008 */
[----:B-----5:R-:W-:-:S03]  /*0d80*/  FADD R4, R0, 1 ;  /* 0x3f80000000047421 */ /* 0x020fc60000000000 */
[----:B------:R-:W-:-:S04]  /*0d90*/  FFMA R0, R9, R8, -0.33332768082618713379 ;  /* 0xbeaaa9ed09007423 */ /* 0x000fc80000000008 */
[----:B------:R-:W-:Y:S01]  /*0da0*/  FFMA R0, R9, R0, RZ ;  /* 0x0000000009007223 */ /* 0x000fe200000000ff */
[----:B------:R-:W5:Y:S02]  /*0db0*/  MUFU.RCP R4, R4 ;  /* 0x0000000400047308 */ /* 0x000f640000001000 */
[----:B-----5:R-:W-:-:S05]  /*0dc0*/  FFMA R6, R4, -2, R7 ;  /* 0xc000000004067823 */ /* 0x020fca0000000007 */
[----:B------:R-:W-:-:S04]  /*0dd0*/  FSEL R6, R6, 1, !P0 ;  /* 0x3f80000006067808 */ /* 0x000fc80004000000 */
[--C-:B------:R-:W-:Y:S01]  /*0de0*/  LOP3.LUT R7, R6, 0x80000000, R5.reuse, 0xb8, !PT ;  /* 0x8000000006077812 */ /* 0x100fe200078eb805 */
[----:B------:R-:W-:-:S05]  /*0df0*/  @!P1 FFMA R7, R0, R5, R5 ;  /* 0x0000000500079223 */ /* 0x000fca0000000005 */
[----:B------:R-:W-:Y:S01]  /*0e00*/  STG.E desc[UR10][R2.64], R7 ;  /* 0x0000000702007986 */ /* 0x000fe2000c10190a */
[----:B------:R-:W-:Y:S05]  /*0e10*/  EXIT ;  /* 0x000000000000794d */ /* 0x000fea0003800000 */
.L_x_6:
[----:B------:R-:W-:-:S00]  /*0e20*/  BRA `(.L_x_6) ;  /* 0xfffffffc00fc7947 */ /* 0x000fc0000383ffff */
[----:B------:R-:W-:-:S00]  /*0e30*/  NOP ;  /* 0x0000000000007918 */ /* 0x000fc00000000000 */
        /* <DEDUP_REMOVED lines=12> */
.L_x_158:


//--------------------- .text._Z16MaxPoolingGlobalPfS_iii --------------------------
	.section	.text._Z16MaxPoolingGlobalPfS_iii,"ax",@progbits
	.align	128
        .global         _Z16MaxPoolingGlobalPfS_iii
        .type           _Z16MaxPoolingGlobalPfS_iii,@function
        .size           _Z16MaxPoolingGlobalPfS_iii,(.L_x_159 - _Z16MaxPoolingGlobalPfS_iii)
        .other          _Z16MaxPoolingGlobalPfS_iii,@"STO_CUDA_ENTRY STV_DEFAULT"
_Z16MaxPoolingGlobalPfS_iii:
.text._Z16MaxPoolingGlobalPfS_iii:
[----:B------:R-:W0:Y:S01]  /*0000*/  LDC R1, c[0x0][0x37c] ;  /* 0x0000df00ff017b82 */ /* 0x000e220000000800 */
[----:B------:R-:W1:Y:S01]  /*0010*/  LDCU UR36, c[0x0][0x394] ;  /* 0x00007280ff2477ac */ /* 0x000e620008000800 */
[----:B------:R-:W-:Y:S01]  /*0020*/  MOV R2, 0x0 ;  /* 0x0000000000027802 */ /* 0x000fe20000000f00 */
[----:B------:R-:W2:Y:S05]  /*0030*/  LDCU UR4, c[0x0][0x398] ;  /* 0x00007300ff0477ac */ /* 0x000eaa0008000800 */
[----:B------:R3:W4:Y:S01]  /*0040*/  LDC.64 R6, c[0x4][R2] ;  /* 0x0100000002067b82 */ /* 0x0007220000000a00 */
[----:B-1----:R-:W-:-:S04]  /*0050*/  UIMAD.WIDE UR36, UR36, UR36, URZ ;  /* 0x00000024242472a5 */ /* 0x002fc8000f8e02ff */
[----:B------:R-:W-:Y:S02]  /*0060*/  USHF.L.U64.HI UR37, UR36, 0x2, UR37 ;  /* 0x0000000224257899 */ /* 0x000fe40008010225 */
[----:B--2---:R-:W-:Y:S02]  /*0070*/  USHF.R.S32.HI UR6, URZ, 0x1f, UR4 ;  /* 0x0000001fff067899 */ /* 0x004fe40008011404 */
[----:B------:R-:W-:Y:S02]  /*0080*/  USHF.L.U32 UR36, UR36, 0x2, URZ ;  /* 0x0000000224247899 */ /* 0x000fe400080006ff */
[----:B------:R-:W-:Y:S02]  /*0090*/  UIMAD UR7, UR37, UR4, URZ ;  /* 0x00000004250772a4 */ /* 0x000fe4000f8e02ff */
[----:B------:R-:W-:Y:S02]  /*00a0*/  UIMAD.WIDE.U32 UR4, UR36, UR4, URZ ;  /* 0x00000004240472a5 */ /* 0x000fe4000f8e00ff */
[----:B------:R-:W-:-:S04]  /*00b0*/  UIMAD UR6, UR6, UR36, UR7 ;  /* 0x00000024060672a4 */ /* 0x000fc8000f8e0207 */
[----:B------:R-:W-:Y:S02]  /*00c0*/  UIADD3 UR6, UPT, UPT, UR5, UR6, URZ ;  /* 0x0000000605067290 */ /* 0x000fe4000fffe0ff */
[----:B------:R-:W-:Y:S02]  /*00d0*/  IMAD.U32 R5, RZ, RZ, UR5 ;  /* 0x00000005ff057e24 */ /* 0x000fe4000f8e00ff */
[----:B------:R-:W-:Y:S02]  /*00e0*/  IMAD.U32 R4, RZ, RZ, UR4 ;  /* 0x00000004ff047e24 */ /* 0x000fe4000f8e00ff */
[----:B---3--:R-:W-:-:S07]  /*00f0*/  IMAD.U32 R5, RZ, RZ, UR6 ;  /* 0x00000006ff057e24 */ /* 0x008fce000f8e00ff */
[----:B------:R-:W-:-:S07]  /*0100*/  LEPC R20, `(.L_x_7) ;  /* 0x000000001014794e */ /* 0x000fce0000000000 */
[----:B0---4-:R-:W-:Y:S05]  /*0110*/  CALL.ABS.NOINC R6 ;  /* 0x0000000006007343 */ /* 0x011fea0003c00000 */
.L_x_7:
[----:B------:R-:W0:Y:S01]  /*0120*/  LDC.64 R2, c[0x4][R2] ;  /* 0x0100000002027b82 */ /* 0x000e220000000a00 */
[----:B------:R-:W-:Y:S02]  /*0130*/  IMAD.MOV.U32 R16, RZ, RZ, R4 ;  /* 0x000000ffff107224 */ /* 0x000fe400078e0004 */
[----:B------:R-:W-:Y:S02]  /*0140*/  IMAD.MOV.U32 R17, RZ, RZ, R5 ;  /* 0x000000ffff117224 */ /* 0x000fe400078e0005 */
[----:B------:R-:W-:Y:S02]  /*0150*/  IMAD.U32 R4, RZ, RZ, UR36 ;  /* 0x00000024ff047e24 */ /* 0x000fe4000f8e00ff */
[----:B------:R-:W-:-:S07]  /*0160*/  IMAD.U32 R5, RZ, RZ, UR37 ;  /* 0x00000025ff057e24 */ /* 0x000fce000f8e00ff */
[----:B------:R-:W-:-:S07]  /*0170*/  LEPC R20, `(.L_x_8) ;  /* 0x000000001014794e */ /* 0x000fce0000000000 */
[----:B0-----:R-:W-:Y:S05]  /*0180*/  CALL.ABS.NOINC R2 ;  /* 0x0000000002007343 */ /* 0x001fea0003c00000 */
.L_x_8:
[----:B------:R-:W0:Y:S01]  /*0190*/  LDCU.64 UR4, c[0x0][0x390] ;  /* 0x00007200ff0477ac */ /* 0x000e220008000a00 */
[----:B------:R-:W1:Y:S01]  /*01a0*/  S2R R3, SR_CTAID.X ;  /* 0x0000000000037919 */ /* 0x000e620000002500 */
[----:B------:R-:W2:Y:S01]  /*01b0*/  LDC.64 R6, c[0x0][0x358] ;  /* 0x0000d600ff067b82 */ /* 0x000ea20000000a00 */
[----:B------:R-:W3:Y:S01]  /*01c0*/  LDCU UR6, c[0x0][0x398] ;  /* 0x00007300ff0677ac */ /* 0x000ee20008000800 */
[----:B------:R-:W4:Y:S01]  /*01d0*/  S2R R0, SR_TID.X ;  /* 0x0000000000007919 */ /* 0x000f220000002100 */
[----:B0-----:R-:W-:-:S05]  /*01e0*/  IMAD.U32 R8, RZ, RZ, UR5 ;  /* 0x00000005ff087e24 */ /* 0x001fca000f8e00ff */
[----:B---3--:R-:W-:-:S04]  /*01f0*/  VIMNMX R2, PT, PT, R8, UR6, PT ;  /* 0x0000000608027c48 */ /* 0x008fc8000bfe0100 */
[----:B------:R-:W-:-:S13]  /*0200*/  ISETP.GE.AND P0, PT, R2, 0x1, PT ;  /* 0x000000010200780c */ /* 0x000fda0003f06270 */
[----:B-1--4-:R-:W-:Y:S05]  /*0210*/  @!P0 BRA `(.L_x_9) ;  /* 0x0000000800308947 */ /* 0x012fea0003800000 */
[----:B------:R-:W-:Y:S01]  /*0220*/  BSSY.RECONVERGENT B0, `(.L_x_9) ;  /* 0x000008b000007945 */ /* 0x000fe20003800200 */
[C---:B------:R-:W-:Y:S01]  /*0230*/  IMAD R2, R8.reuse, UR4, RZ ;  /* 0x0000000408027c24 */ /* 0x040fe2000f8e02ff */
[C---:B------:R-:W-:Y:S01]  /*0240*/  LOP3.LUT R9, R8.reuse, 0x7, RZ, 0xc0, !PT ;  /* 0x0000000708097812 */ /* 0x040fe200078ec0ff */
[----:B------:R-:W-:Y:S01]  /*0250*/  IMAD.MOV.U32 R11, RZ, RZ, RZ ;  /* 0x000000ffff0b7224 */ /* 0x000fe200078e00ff */
[----:B------:R-:W-:-:S07]  /*0260*/  LOP3.LUT R10, R8, 0x7ffffff8, RZ, 0xc0, !PT ;  /* 0x7ffffff8080a7812 */ /* 0x000fce00078ec0ff */
.L_x_17:
[----:B0-----:R-:W0:Y:S01]  /*0270*/  LDCU UR4, c[0x0][0x390] ;  /* 0x00007200ff0477ac */ /* 0x001e220008000800 */
[----:B------:R-:W-:Y:S01]  /*0280*/  IMAD.MOV.U32 R13, RZ, RZ, R11 ;  /* 0x000000ffff0d7224 */ /* 0x000fe200078e000b */
[----:B------:R-:W-:Y:S01]  /*0290*/  BSSY.RECONVERGENT B1, `(.L_x_10) ;  /* 0x0000082000017945 */ /* 0x000fe20003800200 */
[----:B------:R-:W-:Y:S01]  /*02a0*/  IMAD.MOV.U32 R29, RZ, RZ, RZ ;  /* 0x000000ffff1d7224 */ /* 0x000fe200078e00ff */
[----:B-1----:R-:W1:Y:S01]  /*02b0*/  LDCU UR5, c[0x0][0x398] ;  /* 0x00007300ff0577ac */ /* 0x002e620008000800 */
[C---:B0-----:R-:W-:Y:S02]  /*02c0*/  IMAD R27, R11.reuse, UR4, R0 ;  /* 0x000000040b1b7c24 */ /* 0x041fe4000f8e0200 */
[----:B------:R-:W-:-:S05]  /*02d0*/  VIADD R11, R11, 0x1 ;  /* 0x000000010b0b7836 */ /* 0x000fca0000000000 */
[----:B-1----:R-:W-:-:S13]  /*02e0*/  ISETP.NE.AND P0, PT, R11, UR5, PT ;  /* 0x000000050b007c0c */ /* 0x002fda000bf05270 */
.L_x_16:
[----:B0-----:R-:W0:Y:S01]  /*02f0*/  LDCU UR4, c[0x0][0x394] ;  /* 0x00007280ff0477ac */ /* 0x001e220008000800 */
[----:B------:R-:W-:Y:S02]  /*0300*/  IMAD.MOV.U32 R22, RZ, RZ, RZ ;  /* 0x000000ffff167224 */ /* 0x000fe400078e00ff */
[----:B0-----:R-:W-:-:S04]  /*0310*/  IMAD.U32 R8, RZ, RZ, UR4 ;  /* 0x00000004ff087e24 */ /* 0x001fc8000f8e00ff */
[----:B------:R-:W-:Y:S01]  /*0320*/  IMAD R12, R3, R8, R29 ;  /* 0x00000008030c7224 */ /* 0x000fe200078e021d */
[----:B------:R-:W-:-:S13]  /*0330*/  ISETP.GE.U32.AND P1, PT, R8, 0x8, PT ;  /* 0x000000080800780c */ /* 0x000fda0003f26070 */
[----:B-1----:R-:W-:Y:S05]  /*0340*/  @!P1 BRA `(.L_x_11) ;  /* 0x0000000000c09947 */ /* 0x002fea0003800000 */
[----:B------:R-:W0:Y:S01]  /*0350*/  LDC.64 R14, c[0x0][0x380] ;  /* 0x0000e000ff0e7b82 */ /* 0x000e220000000a00 */
[----:B------:R-:W-:Y:S01]  /*0360*/  BSSY.RECONVERGENT B2, `(.L_x_12) ;  /* 0x000002d000027945 */ /* 0x000fe20003800200 */
[----:B------:R-:W-:-:S07]  /*0370*/  IMAD.MOV.U32 R26, RZ, RZ, RZ ;  /* 0x000000ffff1a7224 */ /* 0x000fce00078e00ff */
.L_x_13:
[----:B--2---:R-:W-:Y:S01]  /*0380*/  R2UR UR4, R6 ;  /* 0x00000000060472ca */ /* 0x004fe200000e0000 */
[----:B-1----:R-:W-:Y:S01]  /*0390*/  IMAD R19, R27, R8, R26 ;  /* 0x000000081b137224 */ /* 0x002fe200078e021a */
[----:B------:R-:W-:-:S03]  /*03a0*/  R2UR UR5, R7 ;  /* 0x00000000070572ca */ /* 0x000fc600000e0000 */
[----:B------:R-:W-:-:S04]  /*03b0*/  IMAD R19, R2, R19, R12 ;  /* 0x0000001302137224 */ /* 0x000fc800078e020c */
[----:B0-----:R-:W-:-:S06]  /*03c0*/  IMAD.WIDE R18, R19, 0x4, R14 ;  /* 0x0000000413127825 */ /* 0x001fcc00078e020e */
[----:B------:R-:W2:Y:S01]  /*03d0*/  LDG.E R28, desc[UR4][R18.64] ;  /* 0x00000004121c7981 */ /* 0x000ea2000c1e1900 */
[----:B------:R-:W-:Y:S01]  /*03e0*/  IMAD R20, R13, R8, R26 ;  /* 0x000000080d147224 */ /* 0x000fe200078e021a */
[----:B------:R-:W-:Y:S01]  /*03f0*/  R2UR UR6, R6 ;  /* 0x00000000060672ca */ /* 0x000fe200000e0000 */
[----:B------:R-:W-:Y:S01]  /*0400*/  IMAD.WIDE R24, R2, 0x4, R18 ;  /* 0x0000000402187825 */ /* 0x000fe200078e0212 */
[----:B------:R-:W-:-:S03]  /*0410*/  R2UR UR7, R7 ;  /* 0x00000000070772ca */ /* 0x000fc600000e0000 */
[----:B------:R-:W-:-:S04]  /*0420*/  IMAD R21, R20, R8, R29 ;  /* 0x0000000814157224 */ /* 0x000fc800078e021d */
[----:B------:R-:W-:-:S05]  /*0430*/  IMAD.WIDE R20, R21, 0x4, R16 ;  /* 0x0000000415147825 */ /* 0x000fca00078e0210 */
[----:B--2---:R0:W-:Y:S04]  /*0440*/  ST.E desc[UR4][R20.64], R28 ;  /* 0x0000001c14007985 */ /* 0x0041e8000c101904 */
[----:B0-----:R-:W2:Y:S01]  /*0450*/  LDG.E R28, desc[UR6][R24.64] ;  /* 0x00000006181c7981 */ /* 0x001ea2000c1e1900 */
[----:B------:R-:W-:-:S04]  /*0460*/  IMAD.WIDE.U32 R20, R8, 0x4, R20 ;  /* 0x0000000408147825 */ /* 0x000fc800078e0014 */
[----:B------:R-:W-:Y:S01]  /*0470*/  IMAD.WIDE R22, R2, 0x4, R24 ;  /* 0x0000000402167825 */ /* 0x000fe200078e0218 */
[----:B--2---:R0:W-:Y:S04]  /*0480*/  ST.E desc[UR4][R20.64], R28 ;  /* 0x0000001c14007985 */ /* 0x0041e8000c101904 */
[----:B0-----:R0:W2:Y:S01]  /*0490*/  LDG.E R28, desc[UR6][R22.64] ;  /* 0x00000006161c7981 */ /* 0x0010a2000c1e1900 */
[----:B------:R-:W-:-:S04]  /*04a0*/  IMAD.WIDE.U32 R18, R8, 0x4, R20 ;  /* 0x0000000408127825 */ /* 0x000fc800078e0014 */
[----:B0-----:R-:W-:Y:S01]  /*04b0*/  IMAD.WIDE R22, R2, 0x4, R22 ;  /* 0x0000000402167825 */ /* 0x001fe200078e0216 */
[----:B--2---:R0:W-:Y:S04]  /*04c0*/  ST.E desc[UR4][R18.64], R28 ;  /* 0x0000001c12007985 */ /* 0x0041e8000c101904 */
[----:B0-----:R-:W2:Y:S01]  /*04d0*/  LDG.E R28, desc[UR6][R22.64] ;  /* 0x00000006161c7981 */ /* 0x001ea2000c1e1900 */
[----:B------:R-:W-:-:S04]  /*04e0*/  IMAD.WIDE.U32 R24, R8, 0x4, R18 ;  /* 0x0000000408187825 */ /* 0x000fc800078e0012 */
[C---:B------:R-:W-:Y:S01]  /*04f0*/  IMAD.WIDE R20, R2.reuse, 0x4, R22 ;  /* 0x0000000402147825 */ /* 0x040fe200078e0216 */
[----:B--2---:R0:W-:Y:S04]  /*0500*/  ST.E desc[UR4][R24.64], R28 ;  /* 0x0000001c18007985 */ /* 0x0041e8000c101904 */
[----:B------:R-:W2:Y:S01]  /*0510*/  LDG.E R23, desc[UR6][R20.64] ;  /* 0x0000000614177981 */ /* 0x000ea2000c1e1900 */
[----:B------:R-:W-:-:S04]  /*0520*/  IMAD.WIDE R18, R2, 0x4, R20 ;  /* 0x0000000402127825 */ /* 0x000fc800078e0214 */
[----:B0-----:R-:W-:-:S05]  /*0530*/  IMAD.WIDE.U32 R24, R8, 0x4, R24 ;  /* 0x0000000408187825 */ /* 0x001fca00078e0018 */
[----:B--2---:R0:W-:Y:S04]  /*0540*/  ST.E desc[UR4][R24.64], R23 ;  /* 0x0000001718007985 */ /* 0x0041e8000c101904 */
[----:B------:R1:W2:Y:S01]  /*0550*/  LDG.E R28, desc[UR6][R18.64] ;  /* 0x00000006121c7981 */ /* 0x0002a2000c1e1900 */
[----:B0-----:R-:W-:-:S04]  /*0560*/  IMAD.WIDE.U32 R22, R8, 0x4, R24 ;  /* 0x0000000408167825 */ /* 0x001fc800078e0018 */
[----:B-1----:R-:W-:Y:S01]  /*0570*/  IMAD.WIDE R18, R2, 0x4, R18 ;  /* 0x0000000402127825 */ /* 0x002fe200078e0212 */
[----:B--2---:R0:W-:Y:S04]  /*0580*/  ST.E desc[UR4][R22.64], R28 ;  /* 0x0000001c16007985 */ /* 0x0041e8000c101904 */
[----:B0-----:R-:W2:Y:S01]  /*0590*/  LDG.E R28, desc[UR6][R18.64] ;  /* 0x00000006121c7981 */ /* 0x001ea2000c1e1900 */
[----:B------:R-:W-:-:S04]  /*05a0*/  IMAD.WIDE.U32 R20, R8, 0x4, R22 ;  /* 0x0000000408147825 */ /* 0x000fc800078e0016 */
[----:B------:R-:W-:-:S04]  /*05b0*/  IMAD.WIDE R24, R2, 0x4, R18 ;  /* 0x0000000402187825 */ /* 0x000fc800078e0212 */
[----:B------:R-:W-:Y:S01]  /*05c0*/  VIADD R26, R26, 0x8 ;  /* 0x000000081a1a7836 */ /* 0x000fe20000000000 */
[----:B--2---:R1:W-:Y:S04]  /*05d0*/  ST.E desc[UR4][R20.64], R28 ;  /* 0x0000001c14007985 */ /* 0x0043e8000c101904 */
[----:B------:R-:W2:Y:S01]  /*05e0*/  LDG.E R25, desc[UR6][R24.64] ;  /* 0x0000000618197981 */ /* 0x000ea2000c1e1900 */
[----:B------:R-:W-:Y:S01]  /*05f0*/  ISETP.NE.AND P1, PT, R26, R10, PT ;  /* 0x0000000a1a00720c */ /* 0x000fe20003f25270 */
[----:B------:R-:W-:-:S05]  /*0600*/  IMAD.WIDE.U32 R18, R8, 0x4, R20 ;  /* 0x0000000408127825 */ /* 0x000fca00078e0014 */
[----:B--2---:R1:W-:Y:S07]  /*0610*/  ST.E desc[UR4][R18.64], R25 ;  /* 0x0000001912007985 */ /* 0x0043ee000c101904 */
[----:B------:R-:W-:Y:S05]  /*0620*/  @P1 BRA `(.L_x_13) ;  /* 0xfffffffc00541947 */ /* 0x000fea000383ffff */
[----:B------:R-:W-:Y:S05]  /*0630*/  BSYNC.RECONVERGENT B2 ;  /* 0x0000000000027941 */ /* 0x000fea0003800200 */
.L_x_12:
[----:B------:R-:W-:-:S07]  /*0640*/  IMAD.MOV.U32 R22, RZ, RZ, R10 ;  /* 0x000000ffff167224 */ /* 0x000fce00078e000a */
.L_x_11:
[----:B------:R-:W-:-:S13]  /*0650*/  ISETP.NE.AND P1, PT, R9, RZ, PT ;  /* 0x000000ff0900720c */ /* 0x000fda0003f25270 */
[----:B------:R-:W-:Y:S05]  /*0660*/  @!P1 BRA `(.L_x_14) ;  /* 0x0000000400049947 */ /* 0x000fea0003800000 */
[----:B------:R-:W-:-:S05]  /*0670*/  VIADD R14, R9, 0xffffffff ;  /* 0xffffffff090e7836 */ /* 0x000fca0000000000 */
[----:B------:R-:W-:-:S13]  /*0680*/  ISETP.GE.U32.AND P1, PT, R14, 0x3, PT ;  /* 0x000000030e00780c */ /* 0x000fda0003f26070 */
[----:B------:R-:W-:Y:S05]  /*0690*/  @!P1 BRA `(.L_x_15) ;  /* 0x0000000000689947 */ /* 0x000fea0003800000 */
[----:B-1----:R-:W0:Y:S01]  /*06a0*/  LDC.64 R18, c[0x0][0x380] ;  /* 0x0000e000ff127b82 */ /* 0x002e220000000a00 */
[----:B--2---:R-:W-:Y:S01]  /*06b0*/  R2UR UR4, R6 ;  /* 0x00000000060472ca */ /* 0x004fe200000e0000 */
[----:B------:R-:W-:Y:S01]  /*06c0*/  IMAD R15, R27, R8, R22 ;  /* 0x000000081b0f7224 */ /* 0x000fe200078e0216 */
        /* <DEDUP_REMOVED lines=11> */
[----:B------:R1:W2:Y:S01]  /*0780*/  LDG.E R26, desc[UR6][R20.64] ;  /* 0x00000006141a7981 */ /* 0x0002a2000c1e1900 */
[----:B------:R-:W-:-:S04]  /*0790*/  IMAD.WIDE.U32 R24, R8, 0x4, R14 ;  /* 0x0000000408187825 */ /* 0x000fc800078e000e */
[----:B-1----:R-:W-:Y:S01]  /*07a0*/  IMAD.WIDE R20, R2, 0x4, R20 ;  /* 0x0000000402147825 */ /* 0x002fe200078e0214 */
[----:B--2---:R3:W-:Y:S04]  /*07b0*/  ST.E desc[UR4][R24.64], R26 ;  /* 0x0000001a18007985 */ /* 0x0047e8000c101904 */
[----:B------:R-:W2:Y:S01]  /*07c0*/  LDG.E R28, desc[UR6][R20.64] ;  /* 0x00000006141c7981 */ /* 0x000ea2000c1e1900 */
[----:B------:R-:W-:-:S04]  /*07d0*/  IMAD.WIDE.U32 R18, R8, 0x4, R24 ;  /* 0x0000000408127825 */ /* 0x000fc800078e0018 */
[----:B0-----:R-:W-:Y:S01]  /*07e0*/  IMAD.WIDE R14, R2, 0x4, R20 ;  /* 0x00000004020e7825 */ /* 0x001fe200078e0214 */
[----:B--2---:R3:W-:Y:S04]  /*07f0*/  ST.E desc[UR4][R18.64], R28 ;  /* 0x0000001c12007985 */ /* 0x0047e8000c101904 */
[----:B------:R0:W2:Y:S01]  /*0800*/  LDG.E R23, desc[UR6][R14.64] ;  /* 0x000000060e177981 */ /* 0x0000a2000c1e1900 */
[----:B------:R-:W-:Y:S02]  /*0810*/  VIADD R22, R22, 0x4 ;  /* 0x0000000416167836 */ /* 0x000fe40000000000 */
[----:B0-----:R-:W-:-:S05]  /*0820*/  IMAD.WIDE.U32 R14, R8, 0x4, R18 ;  /* 0x00000004080e7825 */ /* 0x001fca00078e0012 */
[----:B--2---:R3:W-:Y:S02]  /*0830*/  ST.E desc[UR4][R14.64], R23 ;  /* 0x000000170e007985 */ /* 0x0047e4000c101904 */
.L_x_15:
[----:B---3--:R-:W-:-:S13]  /*0840*/  LOP3.LUT P1, R14, R8, 0x3, RZ, 0xc0, !PT ;  /* 0x00000003080e7812 */ /* 0x008fda000782c0ff */
[----:B------:R-:W-:Y:S05]  /*0850*/  @!P1 BRA `(.L_x_14) ;  /* 0x0000000000889947 */ /* 0x000fea0003800000 */
[----:B------:R-:W-:-:S13]  /*0860*/  ISETP.NE.AND P1, PT, R14, 0x1, PT ;  /* 0x000000010e00780c */ /* 0x000fda0003f25270 */
[----:B------:R-:W0:Y:S01]  /*0870*/  @P1 LDC.64 R14, c[0x0][0x380] ;  /* 0x0000e000ff0e1b82 */ /* 0x000e220000000a00 */
[----:B--2---:R-:W-:Y:S01]  /*0880*/  @P1 R2UR UR4, R6 ;  /* 0x00000000060412ca */ /* 0x004fe200000e0000 */
[----:B-1----:R-:W-:Y:S01]  /*0890*/  @P1 IMAD R19, R27, R8, R22 ;  /* 0x000000081b131224 */ /* 0x002fe200078e0216 */
[----:B------:R-:W-:-:S03]  /*08a0*/  @P1 R2UR UR5, R7 ;  /* 0x00000000070512ca */ /* 0x000fc600000e0000 */
[----:B------:R-:W-:-:S04]  /*08b0*/  @P1 IMAD R19, R2, R19, R12 ;  /* 0x0000001302131224 */ /* 0x000fc800078e020c */
[----:B0-----:R-:W-:-:S06]  /*08c0*/  @P1 IMAD.WIDE R14, R19, 0x4, R14 ;  /* 0x00000004130e1825 */ /* 0x001fcc00078e020e */
[----:B------:R0:W2:Y:S01]  /*08d0*/  @P1 LDG.E R23, desc[UR4][R14.64] ;  /* 0x000000040e171981 */ /* 0x0000a2000c1e1900 */
[----:B------:R-:W-:Y:S01]  /*08e0*/  @P1 IMAD R18, R13, R8, R22 ;  /* 0x000000080d121224 */ /* 0x000fe200078e0216 */
[----:B------:R-:W-:Y:S01]  /*08f0*/  @P1 R2UR UR6, R6 ;  /* 0x00000000060612ca */ /* 0x000fe200000e0000 */
[----:B------:R-:W-:Y:S01]  /*0900*/  @P1 IMAD.WIDE R20, R2, 0x4, R14 ;  /* 0x0000000402141825 */ /* 0x000fe200078e020e */
[----:B------:R-:W-:-:S03]  /*0910*/  @P1 R2UR UR7, R7 ;  /* 0x00000000070712ca */ /* 0x000fc600000e0000 */
[----:B------:R-:W-:-:S04]  /*0920*/  @P1 IMAD R19, R18, R8, R29 ;  /* 0x0000000812131224 */ /* 0x000fc800078e021d */
[----:B------:R-:W-:Y:S01]  /*0930*/  @P1 IMAD.WIDE R18, R19, 0x4, R16 ;  /* 0x0000000413121825 */ /* 0x000fe200078e0210 */
[----:B------:R-:W-:-:S04]  /*0940*/  LOP3.LUT R24, R8, 0x1, RZ, 0xc0, !PT ;  /* 0x0000000108187812 */ /* 0x000fc800078ec0ff */
[----:B------:R-:W-:Y:S01]  /*0950*/  ISETP.NE.U32.AND P2, PT, R24, 0x1, PT ;  /* 0x000000011800780c */ /* 0x000fe20003f45070 */
[----:B------:R-:W-:-:S12]  /*0960*/  @P1 VIADD R22, R22, 0x2 ;  /* 0x0000000216161836 */ /* 0x000fd80000000000 */
[----:B0-----:R-:W0:Y:S01]  /*0970*/  @!P2 LDC.64 R14, c[0x0][0x380] ;  /* 0x0000e000ff0eab82 */ /* 0x001e220000000a00 */
[----:B--2---:R1:W-:Y:S04]  /*0980*/  @P1 ST.E desc[UR4][R18.64], R23 ;  /* 0x0000001712001985 */ /* 0x0043e8000c101904 */
[----:B------:R-:W2:Y:S01]  /*0990*/  @P1 LDG.E R21, desc[UR6][R20.64] ;  /* 0x0000000614151981 */ /* 0x000ea2000c1e1900 */
[----:B------:R-:W-:Y:S01]  /*09a0*/  @!P2 IMAD R25, R27, R8, R22 ;  /* 0x000000081b19a224 */ /* 0x000fe200078e0216 */
[----:B------:R-:W-:Y:S02]  /*09b0*/  @!P2 R2UR UR6, R6 ;  /* 0x000000000606a2ca */ /* 0x000fe400000e0000 */
[----:B------:R-:W-:Y:S01]  /*09c0*/  @!P2 R2UR UR7, R7 ;  /* 0x000000000707a2ca */ /* 0x000fe200000e0000 */
[----:B------:R-:W-:-:S02]  /*09d0*/  @!P2 IMAD R12, R2, R25, R12 ;  /* 0x00000019020ca224 */ /* 0x000fc400078e020c */
[----:B------:R-:W-:-:S04]  /*09e0*/  @P1 IMAD.WIDE.U32 R24, R8, 0x4, R18 ;  /* 0x0000000408181825 */ /* 0x000fc800078e0012 */
[----:B0-----:R-:W-:Y:S01]  /*09f0*/  @!P2 IMAD.WIDE R14, R12, 0x4, R14 ;  /* 0x000000040c0ea825 */ /* 0x001fe200078e020e */
[----:B--2---:R0:W-:Y:S05]  /*0a00*/  @P1 ST.E desc[UR4][R24.64], R21 ;  /* 0x0000001518001985 */ /* 0x0041ea000c101904 */
[----:B------:R-:W2:Y:S01]  /*0a10*/  @!P2 LDG.E R15, desc[UR6][R14.64] ;  /* 0x000000060e0fa981 */ /* 0x000ea2000c1e1900 */
[----:B------:R-:W-:Y:S01]  /*0a20*/  @!P2 R2UR UR4, R6 ;  /* 0x000000000604a2ca */ /* 0x000fe200000e0000 */
[----:B------:R-:W-:Y:S01]  /*0a30*/  @!P2 IMAD R12, R13, R8, R22 ;  /* 0x000000080d0ca224 */ /* 0x000fe200078e0216 */
[----:B------:R-:W-:-:S03]  /*0a40*/  @!P2 R2UR UR5, R7 ;  /* 0x000000000705a2ca */ /* 0x000fc600000e0000 */
[----:B-1----:R-:W-:-:S04]  /*0a50*/  @!P2 IMAD R19, R12, R8, R29 ;  /* 0x000000080c13a224 */ /* 0x002fc800078e021d */
[----:B------:R-:W-:-:S06]  /*0a60*/  @!P2 IMAD.WIDE R18, R19, 0x4, R16 ;  /* 0x000000041312a825 */ /* 0x000fcc00078e0210 */
[----:B--2---:R0:W-:Y:S02]  /*0a70*/  @!P2 ST.E desc[UR4][R18.64], R15 ;  /* 0x0000000f1200a985 */ /* 0x0041e4000c101904 */
.L_x_14:
[----:B------:R-:W-:-:S05]  /*0a80*/  VIADD R29, R29, 0x1 ;  /* 0x000000011d1d7836 */ /* 0x000fca0000000000 */
[----:B------:R-:W-:-:S13]  /*0a90*/  ISETP.NE.AND P1, PT, R29, R8, PT ;  /* 0x000000081d00720c */ /* 0x000fda0003f25270 */
[----:B------:R-:W-:Y:S05]  /*0aa0*/  @P1 BRA `(.L_x_16) ;  /* 0xfffffff800101947 */ /* 0x000fea000383ffff */
[----:B------:R-:W-:Y:S05]  /*0ab0*/  BSYNC.RECONVERGENT B1 ;  /* 0x0000000000017941 */ /* 0x000fea0003800200 */
.L_x_10:
[----:B------:R-:W-:Y:S05]  /*0ac0*/  @P0 BRA `(.L_x_17) ;  /* 0xfffffff400e80947 */ /* 0x000fea000383ffff */
[----:B------:R-:W-:Y:S05]  /*0ad0*/  BSYNC.RECONVERGENT B0 ;  /* 0x0000000000007941 */ /* 0x000fea0003800200 */
.L_x_9:
[----:B------:R-:W3:Y:S02]  /*0ae0*/  LDC R2, c[0x0][0x398] ;  /* 0x0000e600ff027b82 */ /* 0x000ee40000000800 */
[----:B---3--:R-:W-:-:S13]  /*0af0*/  ISETP.GE.AND P0, PT, R2, 0x1, PT ;  /* 0x000000010200780c */ /* 0x008fda0003f06270 */
[----:B------:R-:W-:Y:S05]  /*0b00*/  @!P0 EXIT ;  /* 0x000000000000894d */ /* 0x000fea0003800000 */
[C---:B------:R-:W-:Y:S01]  /*0b10*/  ISETP.NE.AND P0, PT, R8.reuse, RZ, PT ;  /* 0x000000ff0800720c */ /* 0x040fe20003f05270 */
[----:B------:R-:W-:-:S12]  /*0b20*/  IMAD R8, R8, R8, RZ ;  /* 0x0000000808087224 */ /* 0x000fd800078e02ff */
[----:B------:R-:W-:Y:S05]  /*0b30*/  @P0 BRA `(.L_x_18) ;  /* 0x0000000800100947 */ /* 0x000fea0003800000 */
[C---:B------:R-:W-:Y:S01]  /*0b40*/  ISETP.GE.U32.AND P0, PT, R2.reuse, 0x8, PT ;  /* 0x000000080200780c */ /* 0x040fe20003f06070 */
[----:B------:R-:W-:Y:S01]  /*0b50*/  IMAD.MOV.U32 R5, RZ, RZ, RZ ;  /* 0x000000ffff057224 */ /* 0x000fe200078e00ff */
[----:B------:R-:W-:-:S04]  /*0b60*/  LOP3.LUT R4, R2, 0x7, RZ, 0xc0, !PT ;  /* 0x0000000702047812 */ /* 0x000fc800078ec0ff */
[----:B------:R-:W-:-:S07]  /*0b70*/  ISETP.NE.AND P1, PT, R4, RZ, PT ;  /* 0x000000ff0400720c */ /* 0x000fce0003f25270 */
[----:B------:R-:W-:Y:S06]  /*0b80*/  @!P0 BRA `(.L_x_19) ;  /* 0x0000000000f88947 */ /* 0x000fec0003800000 */
[----:B------:R-:W3:Y:S01]  /*0b90*/  LDC R17, c[0x0][0x390] ;  /* 0x0000e400ff117b82 */ /* 0x000ee20000000800 */
[----:B------:R-:W-:Y:S01]  /*0ba0*/  LOP3.LUT R5, R2, 0x7ffffff8, RZ, 0xc0, !PT ;  /* 0x7ffffff802057812 */ /* 0x000fe200078ec0ff */
[----:B------:R-:W-:Y:S04]  /*0bb0*/  BSSY.RECONVERGENT B0, `(.L_x_19) ;  /* 0x000003b000007945 */ /* 0x000fe80003800200 */
[----:B------:R-:W-:Y:S02]  /*0bc0*/  IMAD.MOV R27, RZ, RZ, -R5 ;  /* 0x000000ffff1b7224 */ /* 0x000fe400078e0a05 */
[----:B0-----:R-:W0:Y:S01]  /*0bd0*/  LDC.64 R14, c[0x0][0x388] ;  /* 0x0000e200ff0e7b82 */ /* 0x001e220000000a00 */
[----:B---3--:R-:W-:Y:S02]  /*0be0*/  IMAD.IADD R8, R0, 0x1, R17 ;  /* 0x0000000100087824 */ /* 0x008fe400078e0211 */
[----:B------:R-:W-:-:S02]  /*0bf0*/  IMAD R10, R17, 0x2, R0 ;  /* 0x00000002110a7824 */ /* 0x000fc400078e0200 */
[C-C-:B------:R-:W-:Y:S02]  /*0c00*/  IMAD R12, R17.reuse, 0x3, R0.reuse ;  /* 0x00000003110c7824 */ /* 0x140fe400078e0200 */
[C-C-:B------:R-:W-:Y:S02]  /*0c10*/  IMAD R16, R17.reuse, 0x4, R0.reuse ;  /* 0x0000000411107824 */ /* 0x140fe400078e0200 */
[C-C-:B-1----:R-:W-:Y:S02]  /*0c20*/  IMAD R18, R17.reuse, 0x5, R0.reuse ;  /* 0x0000000511127824 */ /* 0x142fe400078e0200 */
[C-C-:B------:R-:W-:Y:S02]  /*0c30*/  IMAD R24, R17.reuse, 0x6, R0.reuse ;  /* 0x0000000611187824 */ /* 0x140fe400078e0200 */
[C---:B------:R-:W-:Y:S02]  /*0c40*/  IMAD R20, R17.reuse, 0x7, R0 ;  /* 0x0000000711147824 */ /* 0x040fe400078e0200 */
[----:B------:R-:W-:-:S02]  /*0c50*/  IMAD R9, R17, R17, RZ ;  /* 0x0000001111097224 */ /* 0x000fc400078e02ff */
[-CC-:B------:R-:W-:Y:S02]  /*0c60*/  IMAD R8, R8, R17.reuse, R3.reuse ;  /* 0x0000001108087224 */ /* 0x180fe400078e0203 */
[-CC-:B------:R-:W-:Y:S02]  /*0c70*/  IMAD R10, R10, R17.reuse, R3.reuse ;  /* 0x000000110a0a7224 */ /* 0x180fe400078e0203 */
[-CC-:B------:R-:W-:Y:S02]  /*0c80*/  IMAD R12, R12, R17.reuse, R3.reuse ;  /* 0x000000110c0c7224 */ /* 0x180fe400078e0203 */
[-CC-:B------:R-:W-:Y:S02]  /*0c90*/  IMAD R11, R16, R17.reuse, R3.reuse ;  /* 0x00000011100b7224 */ /* 0x180fe400078e0203 */
[-CC-:B------:R-:W-:Y:S02]  /*0ca0*/  IMAD R13, R18, R17.reuse, R3.reuse ;  /* 0x00000011120d7224 */ /* 0x180fe400078e0203 */
[----:B------:R-:W-:-:S02]  /*0cb0*/  IMAD R24, R24, R17, R3 ;  /* 0x0000001118187224 */ /* 0x000fc400078e0203 */
[-CC-:B------:R-:W-:Y:S02]  /*0cc0*/  IMAD R25, R20, R17.reuse, R3.reuse ;  /* 0x0000001114197224 */ /* 0x180fe400078e0203 */
[----:B0-----:R-:W-:-:S07]  /*0cd0*/  IMAD R26, R0, R17, R3 ;  /* 0x00000011001a7224 */ /* 0x001fce00078e0203 */
.L_x_20:
[----:B--2---:R-:W-:Y:S01]  /*0ce0*/  R2UR UR4, R6 ;  /* 0x00000000060472ca */ /* 0x004fe200000e0000 */
[----:B-1----:R-:W-:Y:S01]  /*0cf0*/  IMAD.MOV.U32 R29, RZ, RZ, -0x40800000 ;  /* 0xbf800000ff1d7424 */ /* 0x002fe200078e00ff */
[C---:B------:R-:W-:Y:S01]  /*0d00*/  R2UR UR5, R7.reuse ;  /* 0x00000000070572ca */ /* 0x040fe200000e0000 */
[--C-:B------:R-:W-:Y:S01]  /*0d10*/  IMAD.WIDE R16, R26, 0x4, R14.reuse ;  /* 0x000000041a107825 */ /* 0x100fe200078e020e */
[C---:B------:R-:W-:Y:S02]  /*0d20*/  R2UR UR6, R6.reuse ;  /* 0x00000000060672ca */ /* 0x040fe400000e0000 */
[----:B------:R-:W-:Y:S01]  /*0d30*/  R2UR UR7, R7 ;  /* 0x00000000070772ca */ /* 0x000fe200000e0000 */
[----:B------:R-:W-:Y:S01]  /*0d40*/  VIADD R27, R27, 0x8 ;  /* 0x000000081b1b7836 */ /* 0x000fe20000000000 */
[----:B------:R-:W-:Y:S01]  /*0d50*/  R2UR UR8, R6 ;  /* 0x00000000060872ca */ /* 0x000fe200000e0000 */
[----:B------:R-:W-:Y:S01]  /*0d60*/  IMAD.WIDE R20, R8, 0x4, R14 ;  /* 0x0000000408147825 */ /* 0x000fe200078e020e */
[----:B------:R-:W-:-:S02]  /*0d70*/  R2UR UR9, R7 ;  /* 0x00000000070972ca */ /* 0x000fc400000e0000 */
[----:B------:R-:W-:Y:S01]  /*0d80*/  R2UR UR10, R6 ;  /* 0x00000000060a72ca */ /* 0x000fe200000e0000 */
[--C-:B------:R-:W-:Y:S01]  /*0d90*/  IMAD.WIDE R18, R10, 0x4, R14.reuse ;  /* 0x000000040a127825 */ /* 0x100fe200078e020e */
[----:B------:R-:W-:Y:S01]  /*0da0*/  R2UR UR11, R7 ;  /* 0x00000000070b72ca */ /* 0x000fe200000e0000 */
[----:B------:R0:W-:Y:S01]  /*0db0*/  STG.E desc[UR4][R16.64], R29 ;  /* 0x0000001d10007986 */ /* 0x0001e2000c101904 */
[C---:B------:R-:W-:Y:S01]  /*0dc0*/  R2UR UR12, R6.reuse ;  /* 0x00000000060c72ca */ /* 0x040fe200000e0000 */
[----:B------:R-:W-:Y:S01]  /*0dd0*/  IMAD.WIDE R22, R11, 0x4, R14 ;  /* 0x000000040b167825 */ /* 0x000fe200078e020e */
[----:B------:R-:W-:Y:S01]  /*0de0*/  R2UR UR13, R7 ;  /* 0x00000000070d72ca */ /* 0x000fe200000e0000 */
[----:B------:R1:W-:Y:S01]  /*0df0*/  STG.E desc[UR6][R20.64], R29 ;  /* 0x0000001d14007986 */ /* 0x0003e2000c101906 */
[----:B------:R-:W-:Y:S01]  /*0e00*/  R2UR UR14, R6 ;  /* 0x00000000060e72ca */ /* 0x000fe200000e0000 */
[----:B------:R-:W-:Y:S01]  /*0e10*/  IMAD R8, R9, 0x8, R8 ;  /* 0x0000000809087824 */ /* 0x000fe200078e0208 */
[----:B------:R-:W-:Y:S01]  /*0e20*/  R2UR UR15, R7 ;  /* 0x00000000070f72ca */ /* 0x000fe200000e0000 */
[----:B------:R2:W-:Y:S01]  /*0e30*/  STG.E desc[UR8][R18.64], R29 ;  /* 0x0000001d12007986 */ /* 0x0005e2000c101908 */
[----:B------:R-:W-:Y:S01]  /*0e40*/  ISETP.NE.AND P0, PT, R27, RZ, PT ;  /* 0x000000ff1b00720c */ /* 0x000fe20003f05270 */
[----:B------:R-:W-:-:S02]  /*0e50*/  IMAD R10, R9, 0x8, R10 ;  /* 0x00000008090a7824 */ /* 0x000fc400078e020a */
[----:B0-----:R-:W-:-:S04]  /*0e60*/  IMAD.WIDE R16, R12, 0x4, R14 ;  /* 0x000000040c107825 */ /* 0x001fc800078e020e */
[--C-:B-1----:R-:W-:Y:S01]  /*0e70*/  IMAD.WIDE R20, R25, 0x4, R14.reuse ;  /* 0x0000000419147825 */ /* 0x102fe200078e020e */
[----:B------:R0:W-:Y:S03]  /*0e80*/  STG.E desc[UR10][R16.64], R29 ;  /* 0x0000001d10007986 */ /* 0x0001e6000c10190a */
[----:B--2---:R-:W-:Y:S01]  /*0e90*/  IMAD.WIDE R18, R24, 0x4, R14 ;  /* 0x0000000418127825 */ /* 0x004fe200078e020e */
[----:B------:R1:W-:Y:S03]  /*0ea0*/  STG.E desc[UR12][R22.64], R29 ;  /* 0x0000001d16007986 */ /* 0x0003e6000c10190c */
[C---:B------:R-:W-:Y:S02]  /*0eb0*/  IMAD R12, R9.reuse, 0x8, R12 ;  /* 0x00000008090c7824 */ /* 0x040fe400078e020c */
[----:B------:R-:W-:-:S02]  /*0ec0*/  IMAD R11, R9, 0x8, R11 ;  /* 0x00000008090b7824 */ /* 0x000fc400078e020b */
[----:B------:R-:W-:Y:S02]  /*0ed0*/  IMAD R24, R9, 0x8, R24 ;  /* 0x0000000809187824 */ /* 0x000fe400078e0218 */
[----:B0-----:R-:W-:-:S04]  /*0ee0*/  IMAD.WIDE R16, R13, 0x4, R14 ;  /* 0x000000040d107825 */ /* 0x001fc800078e020e */
[C---:B------:R-:W-:Y:S01]  /*0ef0*/  IMAD R13, R9.reuse, 0x8, R13 ;  /* 0x00000008090d7824 */ /* 0x040fe200078e020d */
[----:B------:R1:W-:Y:S01]  /*0f00*/  STG.E desc[UR4][R16.64], R29 ;  /* 0x0000001d10007986 */ /* 0x0003e2000c101904 */
[C---:B------:R-:W-:Y:S02]  /*0f10*/  IMAD R25, R9.reuse, 0x8, R25 ;  /* 0x0000000809197824 */ /* 0x040fe400078e0219 */
[----:B------:R-:W-:Y:S01]  /*0f20*/  IMAD R26, R9, 0x8, R26 ;  /* 0x00000008091a7824 */ /* 0x000fe200078e021a */
[----:B------:R1:W-:Y:S04]  /*0f30*/  STG.E desc[UR6][R18.64], R29 ;  /* 0x0000001d12007986 */ /* 0x0003e8000c101906 */
[----:B------:R1:W-:Y:S01]  /*0f40*/  STG.E desc[UR14][R20.64], R29 ;  /* 0x0000001d14007986 */ /* 0x0003e2000c10190e */
[----:B------:R-:W-:Y:S05]  /*0f50*/  @P0 BRA `(.L_x_20) ;  /* 0xfffffffc00600947 */ /* 0x000fea000383ffff */
[----:B------:R-:W-:Y:S05]  /*0f60*/  BSYNC.RECONVERGENT B0 ;  /* 0x0000000000007941 */ /* 0x000fea0003800200 */
.L_x_19:
[----:B------:R-:W-:Y:S05]  /*0f70*/  @!P1 EXIT ;  /* 0x000000000000994d */ /* 0x000fea0003800000 */
[----:B------:R-:W-:Y:S02]  /*0f80*/  ISETP.GE.U32.AND P0, PT, R4, 0x4, PT ;  /* 0x000000040400780c */ /* 0x000fe40003f06070 */
[----:B-1----:R-:W-:-:S04]  /*0f90*/  LOP3.LUT R16, R2, 0x3, RZ, 0xc0, !PT ;  /* 0x0000000302107812 */ /* 0x002fc800078ec0ff */
[----:B------:R-:W-:-:S07]  /*0fa0*/  ISETP.NE.AND P1, PT, R16, RZ, PT ;  /* 0x000000ff1000720c */ /* 0x000fce0003f25270 */
[----:B------:R-:W-:Y:S06]  /*0fb0*/  @!P0 BRA `(.L_x_21) ;  /* 0x0000000000708947 */ /* 0x000fec0003800000 */
[----:B------:R-:W1:Y:S01]  /*0fc0*/  LDCU UR4, c[0x0][0x390] ;  /* 0x00007200ff0477ac */ /* 0x000e620008000800 */
[----:B------:R-:W3:Y:S01]  /*0fd0*/  LDC.64 R8, c[0x0][0x388] ;  /* 0x0000e200ff087b82 */ /* 0x000ee20000000a00 */
[C---:B--2---:R-:W-:Y:S01]  /*0fe0*/  R2UR UR6, R6.reuse ;  /* 0x00000000060672ca */ /* 0x044fe200000e0000 */
[----:B0-----:R-:W-:Y:S01]  /*0ff0*/  IMAD.MOV.U32 R19, RZ, RZ, -0x40800000 ;  /* 0xbf800000ff137424 */ /* 0x001fe200078e00ff */
[C---:B------:R-:W-:Y:S02]  /*1000*/  R2UR UR7, R7.reuse ;  /* 0x00000000070772ca */ /* 0x040fe400000e0000 */
[C---:B------:R-:W-:Y:S02]  /*1010*/  R2UR UR8, R6.reuse ;  /* 0x00000000060872ca */ /* 0x040fe400000e0000 */
[----:B------:R-:W-:Y:S02]  /*1020*/  R2UR UR9, R7 ;  /* 0x00000000070972ca */ /* 0x000fe400000e0000 */
[----:B------:R-:W-:-:S02]  /*1030*/  R2UR UR10, R6 ;  /* 0x00000000060a72ca */ /* 0x000fc400000e0000 */
[C---:B------:R-:W-:Y:S02]  /*1040*/  R2UR UR11, R7.reuse ;  /* 0x00000000070b72ca */ /* 0x040fe400000e0000 */
[----:B------:R-:W-:Y:S02]  /*1050*/  R2UR UR12, R6 ;  /* 0x00000000060c72ca */ /* 0x000fe400000e0000 */
[----:B------:R-:W-:Y:S01]  /*1060*/  R2UR UR13, R7 ;  /* 0x00000000070d72ca */ /* 0x000fe200000e0000 */
[C---:B-1----:R-:W-:Y:S02]  /*1070*/  IMAD R4, R5.reuse, UR4, R0 ;  /* 0x0000000405047c24 */ /* 0x042fe4000f8e0200 */
[----:B------:R-:W-:Y:S02]  /*1080*/  VIADD R5, R5, 0x4 ;  /* 0x0000000405057836 */ /* 0x000fe40000000000 */
[C---:B------:R-:W-:Y:S01]  /*1090*/  IMAD R11, R4.reuse, UR4, R3 ;  /* 0x00000004040b7c24 */ /* 0x040fe2000f8e0203 */
[----:B------:R-:W-:-:S05]  /*10a0*/  IADD3 R10, PT, PT, R4, UR4, RZ ;  /* 0x00000004040a7c10 */ /* 0x000fca000fffe0ff */
[C---:B------:R-:W-:Y:S02]  /*10b0*/  VIADD R12, R10.reuse, UR4 ;  /* 0x000000040a0c7c36 */ /* 0x040fe40008000000 */
[--C-:B------:R-:W-:Y:S02]  /*10c0*/  IMAD R13, R10, UR4, R3.reuse ;  /* 0x000000040a0d7c24 */ /* 0x100fe4000f8e0203 */
[C---:B------:R-:W-:Y:S02]  /*10d0*/  VIADD R14, R12.reuse, UR4 ;  /* 0x000000040c0e7c36 */ /* 0x040fe40008000000 */
[--C-:B------:R-:W-:Y:S02]  /*10e0*/  IMAD R15, R12, UR4, R3.reuse ;  /* 0x000000040c0f7c24 */ /* 0x100fe4000f8e0203 */
[----:B------:R-:W-:Y:S02]  /*10f0*/  IMAD R17, R14, UR4, R3 ;  /* 0x000000040e117c24 */ /* 0x000fe4000f8e0203 */
[----:B---3--:R-:W-:-:S04]  /*1100*/  IMAD.WIDE R10, R11, 0x4, R8 ;  /* 0x000000040b0a7825 */ /* 0x008fc800078e0208 */
[--C-:B------:R-:W-:Y:S01]  /*1110*/  IMAD.WIDE R12, R13, 0x4, R8.reuse ;  /* 0x000000040d0c7825 */ /* 0x100fe200078e0208 */
[----:B------:R1:W-:Y:S03]  /*1120*/  STG.E desc[UR6][R10.64], R19 ;  /* 0x000000130a007986 */ /* 0x0003e6000c101906 */
[--C-:B------:R-:W-:Y:S01]  /*1130*/  IMAD.WIDE R14, R15, 0x4, R8.reuse ;  /* 0x000000040f0e7825 */ /* 0x100fe200078e0208 */
[----:B------:R1:W-:Y:S03]  /*1140*/  STG.E desc[UR8][R12.64], R19 ;  /* 0x000000130c007986 */ /* 0x0003e6000c101908 */
[----:B------:R-:W-:Y:S01]  /*1150*/  IMAD.WIDE R8, R17, 0x4, R8 ;  /* 0x0000000411087825 */ /* 0x000fe200078e0208 */
[----:B------:R1:W-:Y:S04]  /*1160*/  STG.E desc[UR10][R14.64], R19 ;  /* 0x000000130e007986 */ /* 0x0003e8000c10190a */
[----:B------:R1:W-:Y:S02]  /*1170*/  STG.E desc[UR12][R8.64], R19 ;  /* 0x0000001308007986 */ /* 0x0003e4000c10190c */
.L_x_21:
[----:B------:R-:W-:Y:S05]  /*1180*/  @!P1 EXIT ;  /* 0x000000000000994d */ /* 0x000fea0003800000 */
[----:B------:R-:W-:Y:S02]  /*1190*/  ISETP.NE.AND P0, PT, R16, 0x1, PT ;  /* 0x000000011000780c */ /* 0x000fe40003f05270 */
[----:B------:R-:W-:-:S04]  /*11a0*/  LOP3.LUT R2, R2, 0x1, RZ, 0xc0, !PT ;  /* 0x0000000102027812 */ /* 0x000fc800078ec0ff */
[----:B------:R-:W-:-:S07]  /*11b0*/  ISETP.NE.U32.AND P1, PT, R2, 0x1, PT ;  /* 0x000000010200780c */ /* 0x000fce0003f25070 */
[----:B------:R-:W-:Y:S06]  /*11c0*/  @!P0 BRA `(.L_x_22) ;  /* 0x0000000000408947 */ /* 0x000fec0003800000 */
[----:B------:R-:W3:Y:S01]  /*11d0*/  LDCU UR4, c[0x0][0x390] ;  /* 0x00007200ff0477ac */ /* 0x000ee20008000800 */
[----:B-1----:R-:W1:Y:S01]  /*11e0*/  LDC.64 R8, c[0x0][0x388] ;  /* 0x0000e200ff087b82 */ /* 0x002e620000000a00 */
[C---:B--2---:R-:W-:Y:S01]  /*11f0*/  R2UR UR6, R6.reuse ;  /* 0x00000000060672ca */ /* 0x044fe200000e0000 */
[----:B------:R-:W-:Y:S01]  /*1200*/  IMAD.MOV.U32 R13, RZ, RZ, -0x40800000 ;  /* 0xbf800000ff0d7424 */ /* 0x000fe200078e00ff */
[C---:B------:R-:W-:Y:S02]  /*1210*/  R2UR UR7, R7.reuse ;  /* 0x00000000070772ca */ /* 0x040fe400000e0000 */
[----:B------:R-:W-:Y:S02]  /*1220*/  R2UR UR8, R6 ;  /* 0x00000000060872ca */ /* 0x000fe400000e0000 */
[----:B------:R-:W-:Y:S01]  /*1230*/  R2UR UR9, R7 ;  /* 0x00000000070972ca */ /* 0x000fe200000e0000 */
[C---:B---3--:R-:W-:Y:S02]  /*1240*/  IMAD R2, R5.reuse, UR4, R0 ;  /* 0x0000000405027c24 */ /* 0x048fe4000f8e0200 */
[----:B------:R-:W-:-:S02]  /*1250*/  VIADD R5, R5, 0x2 ;  /* 0x0000000205057836 */ /* 0x000fc40000000000 */
[C---:B------:R-:W-:Y:S02]  /*1260*/  VIADD R4, R2.reuse, UR4 ;  /* 0x0000000402047c36 */ /* 0x040fe40008000000 */
[--C-:B------:R-:W-:Y:S02]  /*1270*/  IMAD R11, R2, UR4, R3.reuse ;  /* 0x00000004020b7c24 */ /* 0x100fe4000f8e0203 */
[----:B0-----:R-:W-:Y:S02]  /*1280*/  IMAD R15, R4, UR4, R3 ;  /* 0x00000004040f7c24 */ /* 0x001fe4000f8e0203 */
[----:B-1----:R-:W-:-:S04]  /*1290*/  IMAD.WIDE R10, R11, 0x4, R8 ;  /* 0x000000040b0a7825 */ /* 0x002fc800078e0208 */
[----:B------:R-:W-:Y:S01]  /*12a0*/  IMAD.WIDE R8, R15, 0x4, R8 ;  /* 0x000000040f087825 */ /* 0x000fe200078e0208 */
[----:B------:R3:W-:Y:S04]  /*12b0*/  STG.E desc[UR6][R10.64], R13 ;  /* 0x0000000d0a007986 */ /* 0x0007e8000c101906 */
[----:B------:R3:W-:Y:S02]  /*12c0*/  STG.E desc[UR8][R8.64], R13 ;  /* 0x0000000d08007986 */ /* 0x0007e4000c101908 */
.L_x_22:
[----:B------:R-:W-:Y:S05]  /*12d0*/  @P1 EXIT ;  /* 0x000000000000194d */ /* 0x000fea0003800000 */
[----:B------:R-:W4:Y:S01]  /*12e0*/  LDCU UR4, c[0x0][0x390] ;  /* 0x00007200ff0477ac */ /* 0x000f220008000800 */
[----:B-1-3--:R-:W1:Y:S01]  /*12f0*/  LDC.64 R8, c[0x0][0x388] ;  /* 0x0000e200ff087b82 */ /* 0x00ae620000000a00 */
[----:B--2---:R-:W-:Y:S02]  /*1300*/  R2UR UR6, R6 ;  /* 0x00000000060672ca */ /* 0x004fe400000e0000 */
[----:B------:R-:W-:Y:S01]  /*1310*/  R2UR UR7, R7 ;  /* 0x00000000070772ca */ /* 0x000fe200000e0000 */
[----:B----4-:R-:W-:Y:S02]  /*1320*/  IMAD R0, R5, UR4, R0 ;  /* 0x0000000405007c24 */ /* 0x010fe4000f8e0200 */
[----:B------:R-:W-:Y:S02]  /*1330*/  IMAD.MOV.U32 R5, RZ, RZ, -0x40800000 ;  /* 0xbf800000ff057424 */ /* 0x000fe400078e00ff */
[----:B------:R-:W-:-:S04]  /*1340*/  IMAD R3, R0, UR4, R3 ;  /* 0x0000000400037c24 */ /* 0x000fc8000f8e0203 */
[----:B-1----:R-:W-:-:S05]  /*1350*/  IMAD.WIDE R2, R3, 0x4, R8 ;  /* 0x0000000403027825 */ /* 0x002fca00078e0208 */
[----:B------:R-:W-:Y:S01]  /*1360*/  STG.E desc[UR6][R2.64], R5 ;  /* 0x0000000502007986 */ /* 0x000fe2000c101906 */
[----:B------:R-:W-:Y:S05]  /*1370*/  EXIT ;  /* 0x000000000000794d */ /* 0x000fea0003800000 */
.L_x_18:
[----:B------:R-:W-:Y:S01]  /*1380*/  VIMNMX.U32 R14, PT, PT, R8, 0x1, !PT ;  /* 0x00000001080e7848 */ /* 0x000fe20007fe0000 */
[----:B------:R-:W-:Y:S01]  /*1390*/  IMAD.MOV.U32 R9, RZ, RZ, RZ ;  /* 0x000000ffff097224 */ /* 0x000fe200078e00ff */
[----:B------:R-:W-:Y:S02]  /*13a0*/  IADD3 R2, P0, PT, R4, 0x8, RZ ;  /* 0x0000000804027810 */ /* 0x000fe40007f1e0ff */
[C---:B------:R-:W-:Y:S02]  /*13b0*/  LOP3.LUT R12, R14.reuse, 0xfffffffc, RZ, 0xc0, !PT ;  /* 0xfffffffc0e0c7812 */ /* 0x040fe400078ec0ff */
[C---:B------:R-:W-:Y:S01]  /*13c0*/  LOP3.LUT R10, R14.reuse, 0xd, RZ, 0xc0, !PT ;  /* 0x0000000d0e0a7812 */ /* 0x040fe200078ec0ff */
[----:B0-----:R-:W-:Y:S01]  /*13d0*/  IMAD.X R15, RZ, RZ, R5, P0 ;  /* 0x000000ffff0f7224 */ /* 0x001fe200000e0605 */
[C---:B------:R-:W-:Y:S01]  /*13e0*/  LOP3.LUT R11, R14.reuse, 0x5, RZ, 0xc0, !PT ;  /* 0x000000050e0b7812 */ /* 0x040fe200078ec0ff */
[----:B-1----:R-:W-:Y:S01]  /*13f0*/  IMAD.MOV R20, RZ, RZ, -R12 ;  /* 0x000000ffff147224 */ /* 0x002fe200078e0a0c */
[----:B------:R-:W-:-:S02]  /*1400*/  LOP3.LUT R13, R14, 0x1, RZ, 0xc0, !PT ;  /* 0x000000010e0d7812 */ /* 0x000fc400078ec0ff */
[----:B------:R-:W-:-:S07]  /*1410*/  LOP3.LUT R14, R14, 0xfffffff0, RZ, 0xc0, !PT ;  /* 0xfffffff00e0e7812 */ /* 0x000fce00078ec0ff */
.L_x_39:
[C---:B------:R-:W-:Y:S01]  /*1420*/  ISETP.GE.U32.AND P0, PT, R8.reuse, 0x4, PT ;  /* 0x000000040800780c */ /* 0x040fe20003f06070 */
[----:B------:R-:W-:Y:S01]  /*1430*/  BSSY.RECONVERGENT B0, `(.L_x_23) ;  /* 0x0000020000007945 */ /* 0x000fe20003800200 */
[----:B------:R-:W-:Y:S02]  /*1440*/  IMAD R21, R8, R9, RZ ;  /* 0x0000000908157224 */ /* 0x000fe400078e02ff */
[----:B------:R-:W-:-:S09]  /*1450*/  IMAD.MOV.U32 R18, RZ, RZ, RZ ;  /* 0x000000ffff127224 */ /* 0x000fd200078e00ff */
[----:B------:R-:W-:Y:S05]  /*1460*/  @!P0 BRA `(.L_x_24) ;  /* 0x0000000000708947 */ /* 0x000fea0003800000 */
[----:B------:R-:W-:Y:S01]  /*1470*/  BSSY.RECONVERGENT B1, `(.L_x_25) ;  /* 0x000001a000017945 */ /* 0x000fe20003800200 */
[----:B------:R-:W-:Y:S02]  /*1480*/  IMAD.MOV.U32 R26, RZ, RZ, R2 ;  /* 0x000000ffff1a7224 */ /* 0x000fe400078e0002 */
[----:B------:R-:W-:Y:S02]  /*1490*/  IMAD.MOV.U32 R29, RZ, RZ, R15 ;  /* 0x000000ffff1d7224 */ /* 0x000fe400078e000f */
[----:B------:R-:W-:Y:S02]  /*14a0*/  IMAD.MOV.U32 R25, RZ, RZ, R21 ;  /* 0x000000ffff197224 */ /* 0x000fe400078e0015 */
[----:B------:R-:W-:-:S07]  /*14b0*/  IMAD.MOV.U32 R24, RZ, RZ, R20 ;  /* 0x000000ffff187224 */ /* 0x000fce00078e0014 */
.L_x_26:
[----:B--2---:R-:W-:Y:S01]  /*14c0*/  R2UR UR4, R6 ;  /* 0x00000000060472ca */ /* 0x004fe200000e0000 */
[----:B------:R-:W-:Y:S01]  /*14d0*/  IMAD.WIDE R22, R25, 0x4, R16 ;  /* 0x0000000419167825 */ /* 0x000fe200078e0210 */
[----:B------:R-:W-:-:S13]  /*14e0*/  R2UR UR5, R7 ;  /* 0x00000000070572ca */ /* 0x000fda00000e0000 */
[----:B------:R-:W2:Y:S01]  /*14f0*/  LD.E R27, desc[UR4][R22.64] ;  /* 0x00000004161b7980 */ /* 0x000ea2000c101900 */
[----:B------:R-:W-:Y:S01]  /*1500*/  R2UR UR6, R6 ;  /* 0x00000000060672ca */ /* 0x000fe200000e0000 */
[----:B0-----:R-:W-:Y:S01]  /*1510*/  IMAD.MOV.U32 R18, RZ, RZ, R26 ;  /* 0x000000ffff127224 */ /* 0x001fe200078e001a */
[----:B------:R-:W-:Y:S01]  /*1520*/  R2UR UR7, R7 ;  /* 0x00000000070772ca */ /* 0x000fe200000e0000 */
[----:B------:R-:W-:-:S05]  /*1530*/  IMAD.MOV.U32 R19, RZ, RZ, R29 ;  /* 0x000000ffff137224 */ /* 0x000fca00078e001d */
[----:B--2---:R-:W-:Y:S07]  /*1540*/  ST.E desc[UR4][R18.64+-0x8], R27 ;  /* 0xfffff81b12007985 */ /* 0x004fee000c101904 */
[----:B------:R-:W2:Y:S04]  /*1550*/  LD.E R29, desc[UR6][R22.64+0x4] ;  /* 0x00000406161d7980 */ /* 0x000ea8000c101900 */
[----:B--2---:R-:W-:Y:S04]  /*1560*/  ST.E desc[UR4][R18.64+-0x4], R29 ;  /* 0xfffffc1d12007985 */ /* 0x004fe8000c101904 */
[----:B------:R-:W2:Y:S01]  /*1570*/  LD.E R26, desc[UR6][R22.64+0x8] ;  /* 0x00000806161a7980 */ /* 0x000ea2000c101900 */
[----:B------:R-:W-:-:S04]  /*1580*/  IADD3 R24, PT, PT, R24, 0x4, RZ ;  /* 0x0000000418187810 */ /* 0x000fc80007ffe0ff */
[----:B------:R-:W-:Y:S01]  /*1590*/  ISETP.NE.AND P0, PT, R24, RZ, PT ;  /* 0x000000ff1800720c */ /* 0x000fe20003f05270 */
[----:B--2---:R0:W-:Y:S04]  /*15a0*/  ST.E desc[UR4][R18.64], R26 ;  /* 0x0000001a12007985 */ /* 0x0041e8000c101904 */
[----:B------:R-:W2:Y:S01]  /*15b0*/  LD.E R28, desc[UR6][R22.64+0xc] ;  /* 0x00000c06161c7980 */ /* 0x000ea2000c101900 */
[----:B------:R-:W-:Y:S01]  /*15c0*/  VIADD R25, R25, 0x4 ;  /* 0x0000000419197836 */ /* 0x000fe20000000000 */
[----:B0-----:R-:W-:-:S05]  /*15d0*/  IADD3 R26, P1, PT, R18, 0x10, RZ ;  /* 0x00000010121a7810 */ /* 0x001fca0007f3e0ff */
[----:B------:R-:W-:Y:S01]  /*15e0*/  IMAD.X R29, RZ, RZ, R19, P1 ;  /* 0x000000ffff1d7224 */ /* 0x000fe200008e0613 */
[----:B--2---:R0:W-:Y:S01]  /*15f0*/  ST.E desc[UR4][R18.64+0x4], R28 ;  /* 0x0000041c12007985 */ /* 0x0041e2000c101904 */
[----:B------:R-:W-:Y:S06]  /*1600*/  @P0 BRA `(.L_x_26) ;  /* 0xfffffffc00ac0947 */ /* 0x000fec000383ffff */
[----:B------:R-:W-:Y:S05]  /*1610*/  BSYNC.RECONVERGENT B1 ;  /* 0x0000000000017941 */ /* 0x000fea0003800200 */
.L_x_25:
[----:B0-----:R-:W-:-:S07]  /*1620*/  IMAD.MOV.U32 R18, RZ, RZ, R12 ;  /* 0x000000ffff127224 */ /* 0x001fce00078e000c */
.L_x_24:
[----:B------:R-:W-:Y:S05]  /*1630*/  BSYNC.RECONVERGENT B0 ;  /* 0x0000000000007941 */ /* 0x000fea0003800200 */
.L_x_23:
[----:B------:R-:W-:Y:S01]  /*1640*/  ISETP.NE.AND P0, PT, R13, RZ, PT ;  /* 0x000000ff0d00720c */ /* 0x000fe20003f05270 */
[----:B------:R-:W-:Y:S01]  /*1650*/  BSSY.RECONVERGENT B0, `(.L_x_27) ;  /* 0x000000a000007945 */ /* 0x000fe20003800200 */
[----:B------:R-:W-:-:S11]  /*1660*/  ISETP.GE.U32.AND P1, PT, R8, 0x10, PT ;  /* 0x000000100800780c */ /* 0x000fd60003f26070 */
[----:B------:R-:W-:Y:S05]  /*1670*/  @!P0 BRA `(.L_x_28) ;  /* 0x00000000001c8947 */ /* 0x000fea0003800000 */
[----:B--2---:R-:W-:Y:S01]  /*1680*/  R2UR UR4, R6 ;  /* 0x00000000060472ca */ /* 0x004fe200000e0000 */
[----:B------:R-:W-:Y:S01]  /*1690*/  IMAD.IADD R23, R21, 0x1, R18 ;  /* 0x0000000115177824 */ /* 0x000fe200078e0212 */
[----:B------:R-:W-:-:S03]  /*16a0*/  R2UR UR5, R7 ;  /* 0x00000000070572ca */ /* 0x000fc600000e0000 */
[----:B------:R-:W-:-:S10]  /*16b0*/  IMAD.WIDE R22, R23, 0x4, R16 ;  /* 0x0000000417167825 */ /* 0x000fd400078e0210 */
[----:B------:R-:W2:Y:S01]  /*16c0*/  LD.E R23, desc[UR4][R22.64] ;  /* 0x0000000416177980 */ /* 0x000ea2000c101900 */
[----:B------:R-:W-:-:S05]  /*16d0*/  IMAD.WIDE.U32 R18, R18, 0x4, R4 ;  /* 0x0000000412127825 */ /* 0x000fca00078e0004 */
[----:B--2---:R0:W-:Y:S02]  /*16e0*/  ST.E desc[UR4][R18.64], R23 ;  /* 0x0000001712007985 */ /* 0x0041e4000c101904 */
.L_x_28:
[----:B------:R-:W-:Y:S05]  /*16f0*/  BSYNC.RECONVERGENT B0 ;  /* 0x0000000000007941 */ /* 0x000fea0003800200 */
.L_x_27:
[----:B------:R-:W-:Y:S01]  /*1700*/  BSSY.RECONVERGENT B0, `(.L_x_29) ;  /* 0x0000041000007945 */ /* 0x000fe20003800200 */
[----:B------:R-:W-:Y:S02]  /*1710*/  IMAD.MOV.U32 R21, RZ, RZ, -0x40800000 ;  /* 0xbf800000ff157424 */ /* 0x000fe400078e00ff */
[----:B0-----:R-:W-:Y:S01]  /*1720*/  IMAD.MOV.U32 R23, RZ, RZ, RZ ;  /* 0x000000ffff177224 */ /* 0x001fe200078e00ff */
[----:B------:R-:W-:Y:S06]  /*1730*/  @!P1 BRA `(.L_x_30) ;  /* 0x0000000000f49947 */ /* 0x000fec0003800000 */
[----:B------:R-:W-:Y:S01]  /*1740*/  BSSY.RECONVERGENT B1, `(.L_x_31) ;  /* 0x000003b000017945 */ /* 0x000fe20003800200 */
[----:B------:R-:W-:Y:S02]  /*1750*/  IMAD.MOV.U32 R21, RZ, RZ, -0x40800000 ;  /* 0xbf800000ff157424 */ /* 0x000fe400078e00ff */
[----:B------:R-:W-:-:S07]  /*1760*/  IMAD.MOV.U32 R23, RZ, RZ, RZ ;  /* 0x000000ffff177224 */ /* 0x000fce00078e00ff */
.L_x_32:
[C---:B--2---:R-:W-:Y:S01]  /*1770*/  R2UR UR4, R6.reuse ;  /* 0x00000000060472ca */ /* 0x044fe200000e0000 */
[----:B------:R-:W-:Y:S01]  /*1780*/  IMAD.WIDE.U32 R18, R23, 0x4, R4 ;  /* 0x0000000417127825 */ /* 0x000fe200078e0004 */
[C---:B------:R-:W-:Y:S02]  /*1790*/  R2UR UR5, R7.reuse ;  /* 0x00000000070572ca */ /* 0x040fe400000e0000 */
[----:B------:R-:W-:Y:S02]  /*17a0*/  R2UR UR6, R6 ;  /* 0x00000000060672ca */ /* 0x000fe400000e0000 */
[----:B------:R-:W-:-:S09]  /*17b0*/  R2UR UR7, R7 ;  /* 0x00000000070772ca */ /* 0x000fd200000e0000 */
[----:B------:R-:W2:Y:S04]  /*17c0*/  LD.E R26, desc[UR4][R18.64] ;  /* 0x00000004121a7980 */ /* 0x000ea8000c101900 */
[----:B------:R-:W3:Y:S04]  /*17d0*/  LD.E R25, desc[UR6][R18.64+0x4] ;  /* 0x0000040612197980 */ /* 0x000ee8000c101900 */
[----:B------:R-:W4:Y:S04]  /*17e0*/  LD.E R24, desc[UR4][R18.64+0x8] ;  /* 0x0000080412187980 */ /* 0x000f28000c101900 */
[----:B------:R-:W5:Y:S01]  /*17f0*/  LD.E R22, desc[UR4][R18.64+0xc] ;  /* 0x00000c0412167980 */ /* 0x000f62000c101900 */
[----:B--2---:R-:W-:-:S04]  /*1800*/  FSETP.GEU.AND P1, PT, R21, R26, PT ;  /* 0x0000001a1500720b */ /* 0x004fc80003f2e000 */
[----:B------:R-:W-:Y:S02]  /*1810*/  FSEL R26, R26, R21, !P1 ;  /* 0x000000151a1a7208 */ /* 0x000fe40004800000 */
[----:B------:R-:W2:Y:S02]  /*1820*/  LD.E R21, desc[UR6][R18.64+0x10] ;  /* 0x0000100612157980 */ /* 0x000ea4000c101900 */
[----:B---3--:R-:W-:-:S04]  /*1830*/  FSETP.GEU.AND P1, PT, R26, R25, PT ;  /* 0x000000191a00720b */ /* 0x008fc80003f2e000 */
[----:B------:R-:W-:Y:S02]  /*1840*/  FSEL R27, R25, R26, !P1 ;  /* 0x0000001a191b7208 */ /* 0x000fe40004800000 */
[----:B------:R-:W3:Y:S02]  /*1850*/  LD.E R25, desc[UR4][R18.64+0x14] ;  /* 0x0000140412197980 */ /* 0x000ee4000c101900 */
[----:B----4-:R-:W-:-:S04]  /*1860*/  FSETP.GEU.AND P1, PT, R27, R24, PT ;  /* 0x000000181b00720b */ /* 0x010fc80003f2e000 */
[----:B------:R-:W-:Y:S02]  /*1870*/  FSEL R27, R24, R27, !P1 ;  /* 0x0000001b181b7208 */ /* 0x000fe40004800000 */
[----:B------:R-:W4:Y:S02]  /*1880*/  LD.E R24, desc[UR6][R18.64+0x18] ;  /* 0x0000180612187980 */ /* 0x000f24000c101900 */
[----:B-----5:R-:W-:-:S04]  /*1890*/  FSETP.GEU.AND P1, PT, R27, R22, PT ;  /* 0x000000161b00720b */ /* 0x020fc80003f2e000 */
[----:B------:R-:W-:Y:S02]  /*18a0*/  FSEL R26, R22, R27, !P1 ;  /* 0x0000001b161a7208 */ /* 0x000fe40004800000 */
[----:B------:R-:W5:Y:S02]  /*18b0*/  LD.E R22, desc[UR4][R18.64+0x1c] ;  /* 0x00001c0412167980 */ /* 0x000f64000c101900 */
        /* <DEDUP_REMOVED lines=18> */
[----:B----4-:R-:W-:Y:S02]  /*19e0*/  FSETP.GEU.AND P1, PT, R27, R24, PT ;  /* 0x000000181b00720b */ /* 0x010fe40003f2e000 */
[----:B------:R-:W4:Y:S02]  /*19f0*/  LD.E R26, desc[UR4][R18.64+0x3c] ;  /* 0x00003c04121a7980 */ /* 0x000f24000c101900 */
[----:B------:R-:W-:Y:S02]  /*1a00*/  FSEL R27, R24, R27, !P1 ;  /* 0x0000001b181b7208 */ /* 0x000fe40004800000 */
[----:B------:R-:W4:Y:S02]  /*1a10*/  LD.E R24, desc[UR6][R18.64+0x38] ;  /* 0x0000380612187980 */ /* 0x000f24000c101900 */
[----:B-----5:R-:W-:-:S04]  /*1a20*/  FSETP.GEU.AND P1, PT, R27, R22, PT ;  /* 0x000000161b00720b */ /* 0x020fc80003f2e000 */
[----:B------:R-:W-:Y:S01]  /*1a30*/  FSEL R22, R22, R27, !P1 ;  /* 0x0000001b16167208 */ /* 0x000fe20004800000 */
[----:B------:R-:W-:-:S05]  /*1a40*/  VIADD R23, R23, 0x10 ;  /* 0x0000001017177836 */ /* 0x000fca0000000000 */
[----:B------:R-:W-:Y:S02]  /*1a50*/  ISETP.NE.AND P2, PT, R23, R14, PT ;  /* 0x0000000e1700720c */ /* 0x000fe40003f45270 */
[----:B--2---:R-:W-:-:S04]  /*1a60*/  FSETP.GEU.AND P1, PT, R22, R21, PT ;  /* 0x000000151600720b */ /* 0x004fc80003f2e000 */
[----:B------:R-:W-:-:S04]  /*1a70*/  FSEL R22, R21, R22, !P1 ;  /* 0x0000001615167208 */ /* 0x000fc80004800000 */
[----:B---3--:R-:W-:-:S04]  /*1a80*/  FSETP.GEU.AND P1, PT, R22, R25, PT ;  /* 0x000000191600720b */ /* 0x008fc80003f2e000 */
[----:B------:R-:W-:-:S04]  /*1a90*/  FSEL R25, R25, R22, !P1 ;  /* 0x0000001619197208 */ /* 0x000fc80004800000 */
[----:B----4-:R-:W-:-:S04]  /*1aa0*/  FSETP.GEU.AND P1, PT, R25, R24, PT ;  /* 0x000000181900720b */ /* 0x010fc80003f2e000 */
[----:B------:R-:W-:-:S04]  /*1ab0*/  FSEL R21, R24, R25, !P1 ;  /* 0x0000001918157208 */ /* 0x000fc80004800000 */
[----:B------:R-:W-:-:S04]  /*1ac0*/  FSETP.GEU.AND P1, PT, R21, R26, PT ;  /* 0x0000001a1500720b */ /* 0x000fc80003f2e000 */
[----:B------:R-:W-:Y:S01]  /*1ad0*/  FSEL R21, R26, R21, !P1 ;  /* 0x000000151a157208 */ /* 0x000fe20004800000 */
[----:B------:R-:W-:Y:S08]  /*1ae0*/  @P2 BRA `(.L_x_32) ;  /* 0xfffffffc00202947 */ /* 0x000ff0000383ffff */
[----:B------:R-:W-:Y:S05]  /*1af0*/  BSYNC.RECONVERGENT B1 ;  /* 0x0000000000017941 */ /* 0x000fea0003800200 */
.L_x_31:
[----:B------:R-:W-:-:S07]  /*1b00*/  IMAD.MOV.U32 R23, RZ, RZ, R14 ;  /* 0x000000ffff177224 */ /* 0x000fce00078e000e */
.L_x_30:
[----:B------:R-:W-:Y:S05]  /*1b10*/  BSYNC.RECONVERGENT B0 ;  /* 0x0000000000007941 */ /* 0x000fea0003800200 */
.L_x_29:
[----:B------:R-:W-:Y:S01]  /*1b20*/  ISETP.NE.AND P1, PT, R10, RZ, PT ;  /* 0x000000ff0a00720c */ /* 0x000fe20003f25270 */
[----:B------:R-:W-:-:S12]  /*1b30*/  BSSY.RECONVERGENT B0, `(.L_x_33) ;  /* 0x0000045000007945 */ /* 0x000fd80003800200 */
[----:B------:R-:W-:Y:S05]  /*1b40*/  @!P1 BRA `(.L_x_34) ;  /* 0x00000004000c9947 */ /* 0x000fea0003800000 */
[----:B------:R-:W-:Y:S01]  /*1b50*/  VIADD R18, R10, 0xffffffff ;  /* 0xffffffff0a127836 */ /* 0x000fe20000000000 */
[----:B------:R-:W-:Y:S01]  /*1b60*/  BSSY.RECONVERGENT B1, `(.L_x_35) ;  /* 0x0000022000017945 */ /* 0x000fe20003800200 */
[----:B------:R-:W-:-:S03]  /*1b70*/  ISETP.NE.AND P1, PT, R11, RZ, PT ;  /* 0x000000ff0b00720c */ /* 0x000fc60003f25270 */
[----:B------:R-:W-:-:S13]  /*1b80*/  ISETP.GE.U32.AND P2, PT, R18, 0x7, PT ;  /* 0x000000071200780c */ /* 0x000fda0003f46070 */
[----:B------:R-:W-:Y:S05]  /*1b90*/  @!P2 BRA `(.L_x_36) ;  /* 0x000000000078a947 */ /* 0x000fea0003800000 */
        /* <DEDUP_REMOVED lines=21> */
[----:B------:R-:W-:-:S03]  /*1cf0*/  VIADD R23, R23, 0x8 ;  /* 0x0000000817177836 */ /* 0x000fc60000000000 */
[----:B--2---:R-:W-:-:S04]  /*1d00*/  FSETP.GEU.AND P2, PT, R22, R21, PT ;  /* 0x000000151600720b */ /* 0x004fc80003f4e000 */
[----:B------:R-:W-:-:S04]  /*1d10*/  FSEL R22, R21, R22, !P2 ;  /* 0x0000001615167208 */ /* 0x000fc80005000000 */
[----:B---3--:R-:W-:-:S04]  /*1d20*/  FSETP.GEU.AND P2, PT, R22, R25, PT ;  /* 0x000000191600720b */ /* 0x008fc80003f4e000 */
[----:B------:R-:W-:-:S04]  /*1d30*/  FSEL R25, R25, R22, !P2 ;  /* 0x0000001619197208 */ /* 0x000fc80005000000 */
[----:B----4-:R-:W-:-:S04]  /*1d40*/  FSETP.GEU.AND P2, PT, R25, R24, PT ;  /* 0x000000181900720b */ /* 0x010fc80003f4e000 */
[----:B------:R-:W-:-:S04]  /*1d50*/  FSEL R21, R24, R25, !P2 ;  /* 0x0000001918157208 */ /* 0x000fc80005000000 */
[----:B------:R-:W-:-:S04]  /*1d60*/  FSETP.GEU.AND P2, PT, R21, R26, PT ;  /* 0x0000001a1500720b */ /* 0x000fc80003f4e000 */
[----:B------:R-:W-:-:S09]  /*1d70*/  FSEL R21, R26, R21, !P2 ;  /* 0x000000151a157208 */ /* 0x000fd20005000000 */
.L_x_36:
[----:B------:R-:W-:Y:S05]  /*1d80*/  BSYNC.RECONVERGENT B1 ;  /* 0x0000000000017941 */ /* 0x000fea0003800200 */
.L_x_35:
[----:B------:R-:W-:Y:S05]  /*1d90*/  @!P1 BRA `(.L_x_34) ;  /* 0x0000000000789947 */ /* 0x000fea0003800000 */
[----:B------:R-:W-:Y:S01]  /*1da0*/  VIADD R18, R11, 0xffffffff ;  /* 0xffffffff0b127836 */ /* 0x000fe20000000000 */
[----:B------:R-:W-:Y:S04]  /*1db0*/  BSSY.RECONVERGENT B1, `(.L_x_37) ;  /* 0x0000015000017945 */ /* 0x000fe80003800200 */
        /* <DEDUP_REMOVED lines=11> */
[----:B------:R-:W-:Y:S01]  /*1e70*/  VIADD R23, R23, 0x4 ;  /* 0x0000000417177836 */ /* 0x000fe20000000000 */
[----:B--2---:R-:W-:-:S04]  /*1e80*/  FSETP.GEU.AND P1, PT, R21, R22, PT ;  /* 0x000000161500720b */ /* 0x004fc80003f2e000 */
[----:B------:R-:W-:-:S04]  /*1e90*/  FSEL R21, R22, R21, !P1 ;  /* 0x0000001516157208 */ /* 0x000fc80004800000 */
[----:B---3--:R-:W-:-:S04]  /*1ea0*/  FSETP.GEU.AND P1, PT, R21, R24, PT ;  /* 0x000000181500720b */ /* 0x008fc80003f2e000 */
[----:B------:R-:W-:-:S04]  /*1eb0*/  FSEL R21, R24, R21, !P1 ;  /* 0x0000001518157208 */ /* 0x000fc80004800000 */
[----:B----4-:R-:W-:-:S04]  /*1ec0*/  FSETP.GEU.AND P1, PT, R21, R26, PT ;  /* 0x0000001a1500720b */ /* 0x010fc80003f2e000 */
[----:B------:R-:W-:-:S04]  /*1ed0*/  FSEL R21, R26, R21, !P1 ;  /* 0x000000151a157208 */ /* 0x000fc80004800000 */
[----:B-----5:R-:W-:-:S04]  /*1ee0*/  FSETP.GEU.AND P1, PT, R21, R28, PT ;  /* 0x0000001c1500720b */ /* 0x020fc80003f2e000 */
[----:B------:R-:W-:-:S09]  /*1ef0*/  FSEL R21, R28, R21, !P1 ;  /* 0x000000151c157208 */ /* 0x000fd20004800000 */
.L_x_38:
[----:B------:R-:W-:Y:S05]  /*1f00*/  BSYNC.RECONVERGENT B1 ;  /* 0x0000000000017941 */ /* 0x000fea0003800200 */
.L_x_37:
[----:B------:R-:W-:Y:S05]  /*1f10*/  @!P0 BRA `(.L_x_34) ;  /* 0x0000000000188947 */ /* 0x000fea0003800000 */
[----:B--2---:R-:W-:Y:S01]  /*1f20*/  R2UR UR4, R6 ;  /* 0x00000000060472ca */ /* 0x004fe200000e0000 */
[----:B------:R-:W-:Y:S01]  /*1f30*/  IMAD.WIDE.U32 R18, R23, 0x4, R4 ;  /* 0x0000000417127825 */ /* 0x000fe200078e0004 */
[----:B------:R-:W-:-:S13]  /*1f40*/  R2UR UR5, R7 ;  /* 0x00000000070572ca */ /* 0x000fda00000e0000 */
[----:B------:R-:W2:Y:S02]  /*1f50*/  LD.E R18, desc[UR4][R18.64] ;  /* 0x0000000412127980 */ /* 0x000ea4000c101900 */
[----:B--2---:R-:W-:-:S13]  /*1f60*/  FSETP.GEU.AND P0, PT, R21, R18, PT ;  /* 0x000000121500720b */ /* 0x004fda0003f0e000 */
[----:B------:R-:W-:-:S07]  /*1f70*/  @!P0 IMAD.MOV.U32 R21, RZ, RZ, R18 ;  /* 0x000000ffff158224 */ /* 0x000fce00078e0012 */
.L_x_34:
[----:B------:R-:W-:Y:S05]  /*1f80*/  BSYNC.RECONVERGENT B0 ;  /* 0x0000000000007941 */ /* 0x000fea0003800200 */
.L_x_33:
[----:B------:R-:W0:Y:S01]  /*1f90*/  LDCU UR4, c[0x0][0x390] ;  /* 0x00007200ff0477ac */ /* 0x000e220008000800 */
[----:B------:R-:W1:Y:S01]  /*1fa0*/  LDC.64 R18, c[0x0][0x388] ;  /* 0x0000e200ff127b82 */ /* 0x000e620000000a00 */
[----:B--2---:R-:W-:Y:S02]  /*1fb0*/  R2UR UR6, R6 ;  /* 0x00000000060672ca */ /* 0x004fe400000e0000 */
[----:B------:R-:W-:Y:S01]  /*1fc0*/  R2UR UR7, R7 ;  /* 0x00000000070772ca */ /* 0x000fe200000e0000 */
[C---:B0-----:R-:W-:Y:S02]  /*1fd0*/  IMAD R22, R9.reuse, UR4, R0 ;  /* 0x0000000409167c24 */ /* 0x041fe4000f8e0200 */
[----:B------:R-:W-:Y:S02]  /*1fe0*/  VIADD R9, R9, 0x1 ;  /* 0x0000000109097836 */ /* 0x000fe40000000000 */
[----:B------:R-:W-:Y:S01]  /*1ff0*/  IMAD R23, R22, UR4, R3 ;  /* 0x0000000416177c24 */ /* 0x000fe2000f8e0203 */
[----:B------:R-:W0:Y:S03]  /*2000*/  LDCU UR4, c[0x0][0x398] ;  /* 0x00007300ff0477ac */ /* 0x000e260008000800 */
[----:B-1----:R-:W-:-:S05]  /*2010*/  IMAD.WIDE R18, R23, 0x4, R18 ;  /* 0x0000000417127825 */ /* 0x002fca00078e0212 */
[----:B------:R1:W-:Y:S01]  /*2020*/  STG.E desc[UR6][R18.64], R21 ;  /* 0x0000001512007986 */ /* 0x0003e2000c101906 */
[----:B0-----:R-:W-:-:S13]  /*2030*/  ISETP.NE.AND P0, PT, R9, UR4, PT ;  /* 0x0000000409007c0c */ /* 0x001fda000bf05270 */
[----:B-1----:R-:W-:Y:S05]  /*2040*/  @P0 BRA `(.L_x_39) ;  /* 0xfffffff000f40947 */ /* 0x002fea000383ffff */
[----:B------:R-:W-:Y:S05]  /*2050*/  EXIT ;  /* 0x000000000000794d */ /* 0x000fea0003800000 */
.L_x_40:
        /* <DEDUP_REMOVED lines=10> */
.L_x_159:


//--------------------- .text._Z20AveragePoolingGlobalPfS_iii --------------------------
	.section	.text._Z20AveragePoolingGlobalPfS_iii,"ax",@progbits
	.align	128
        .global         _Z20AveragePoolingGlobalPfS_iii
        .type           _Z20AveragePoolingGlobalPfS_iii,@function
        .size           _Z20AveragePoolingGlobalPfS_iii,(.L_x_157 - _Z20AveragePoolingGlobalPfS_iii)
        .other          _Z20AveragePoolingGlobalPfS_iii,@"STO_CUDA_ENTRY STV_DEFAULT"
_Z20AveragePoolingGlobalPfS_iii:
.text._Z20AveragePoolingGlobalPfS_iii:
        /* <DEDUP_REMOVED lines=15> */
[----:B---3--:R-:W-:-:S07]  /*00f0*/  MOV R5, UR6 ;  /* 0x0000000600057c02 */ /* 0x008fce0008000f00 */
[----:B------:R-:W-:-:S07]  /*0100*/  LEPC R20, `(.L_x_41) ;  /* 0x000000001014794e */ /* 0x000fce0000000000 */
[----:B0---4-:R-:W-:Y:S05]  /*0110*/  CALL.ABS.NOINC R6 ;  /* 0x0000000006007343 */ /* 0x011fea0003c00000 */
.L_x_41:
[----:B------:R-:W0:Y:S01]  /*0120*/  LDC.64 R2, c[0x4][R2] ;  /* 0x0100000002027b82 */ /* 0x000e220000000a00 */
[----:B------:R-:W-:Y:S01]  /*0130*/  IMAD.MOV.U32 R16, RZ, RZ, R4 ;  /* 0x000000ffff107224 */ /* 0x000fe200078e0004 */
[----:B------:R-:W-:Y:S01]  /*0140*/  MOV R4, UR36 ;  /* 0x0000002400047c02 */ /* 0x000fe20008000f00 */
[----:B------:R-:W-:Y:S02]  /*0150*/  IMAD.MOV.U32 R17, RZ, RZ, R5 ;  /* 0x000000ffff117224 */ /* 0x000fe400078e0005 */
[----:B------:R-:W-:-:S07]  /*0160*/  IMAD.U32 R5, RZ, RZ, UR37 ;  /* 0x00000025ff057e24 */ /* 0x000fce000f8e00ff */
[----:B------:R-:W-:-:S07]  /*0170*/  LEPC R20, `(.L_x_42) ;  /* 0x000000001014794e */ /* 0x000fce0000000000 */
[----:B0-----:R-:W-:Y:S05]  /*0180*/  CALL.ABS.NOINC R2 ;  /* 0x0000000002007343 */ /* 0x001fea0003c00000 */
.L_x_42:
        /* <DEDUP_REMOVED lines=9> */
[----:B------:R-:W-:Y:S01]  /*0220*/  HFMA2 R11, -RZ, RZ, 0, 0 ;  /* 0x00000000ff0b7431 */ /* 0x000fe200000001ff */
[----:B------:R-:W-:Y:S01]  /*0230*/  BSSY.RECONVERGENT B0, `(.L_x_43) ;  /* 0x000008a000007945 */ /* 0x000fe20003800200 */
[C---:B------:R-:W-:Y:S01]  /*0240*/  IMAD R8, R2.reuse, UR4, RZ ;  /* 0x0000000402087c24 */ /* 0x040fe2000f8e02ff */
[C---:B------:R-:W-:Y:S02]  /*0250*/  LOP3.LUT R9, R2.reuse, 0x7, RZ, 0xc0, !PT ;  /* 0x0000000702097812 */ /* 0x040fe400078ec0ff */
[----:B------:R-:W-:-:S07]  /*0260*/  LOP3.LUT R10, R2, 0x7ffffff8, RZ, 0xc0, !PT ;  /* 0x7ffffff8020a7812 */ /* 0x000fce00078ec0ff */
.L_x_51:
[----:B0-----:R-:W0:Y:S01]  /*0270*/  LDCU UR4, c[0x0][0x390] ;  /* 0x00007200ff0477ac */ /* 0x001e220008000800 */
[----:B------:R-:W-:Y:S01]  /*0280*/  IMAD.MOV.U32 R13, RZ, RZ, R11 ;  /* 0x000000ffff0d7224 */ /* 0x000fe200078e000b */
[----:B------:R-:W-:Y:S01]  /*0290*/  BSSY.RECONVERGENT B1, `(.L_x_44) ;  /* 0x0000082000017945 */ /* 0x000fe20003800200 */
[----:B------:R-:W-:Y:S01]  /*02a0*/  MOV R29, RZ ;  /* 0x000000ff001d7202 */ /* 0x000fe20000000f00 */
[----:B-1----:R-:W1:Y:S01]  /*02b0*/  LDCU UR5, c[0x0][0x398] ;  /* 0x00007300ff0577ac */ /* 0x002e620008000800 */
[C---:B0-----:R-:W-:Y:S02]  /*02c0*/  IMAD R27, R11.reuse, UR4, R0 ;  /* 0x000000040b1b7c24 */ /* 0x041fe4000f8e0200 */
[----:B------:R-:W-:-:S05]  /*02d0*/  VIADD R11, R11, 0x1 ;  /* 0x000000010b0b7836 */ /* 0x000fca0000000000 */
[----:B-1----:R-:W-:-:S13]  /*02e0*/  ISETP.NE.AND P0, PT, R11, UR5, PT ;  /* 0x000000050b007c0c */ /* 0x002fda000bf05270 */
.L_x_50:
        /* <DEDUP_REMOVED lines=8> */
[----:B------:R-:W-:-:S07]  /*0370*/  MOV R26, RZ ;  /* 0x000000ff001a7202 */ /* 0x000fce0000000f00 */
.L_x_47:
        /* <DEDUP_REMOVED lines=44> */
.L_x_46:
[----:B------:R-:W-:-:S07]  /*0640*/  IMAD.MOV.U32 R22, RZ, RZ, R10 ;  /* 0x000000ffff167224 */ /* 0x000fce00078e000a */
.L_x_45:
[----:B------:R-:W-:-:S13]  /*0650*/  ISETP.NE.AND P1, PT, R9, RZ, PT ;  /* 0x000000ff0900720c */ /* 0x000fda0003f25270 */
[----:B------:R-:W-:Y:S05]  /*0660*/  @!P1 BRA `(.L_x_48) ;  /* 0x0000000400049947 */ /* 0x000fea0003800000 */
[----:B------:R-:W-:-:S04]  /*0670*/  IADD3 R14, PT, PT, R9, -0x1, RZ ;  /* 0xffffffff090e7810 */ /* 0x000fc80007ffe0ff */
        /* <DEDUP_REMOVED lines=28> */
.L_x_49:
        /* <DEDUP_REMOVED lines=36> */
.L_x_48:
[----:B------:R-:W-:-:S04]  /*0a80*/  IADD3 R29, PT, PT, R29, 0x1, RZ ;  /* 0x000000011d1d7810 */ /* 0x000fc80007ffe0ff */
[----:B------:R-:W-:-:S13]  /*0a90*/  ISETP.NE.AND P1, PT, R29, R2, PT ;  /* 0x000000021d00720c */ /* 0x000fda0003f25270 */
[----:B------:R-:W-:Y:S05]  /*0aa0*/  @P1 BRA `(.L_x_50) ;  /* 0xfffffff800101947 */ /* 0x000fea000383ffff */
[----:B------:R-:W-:Y:S05]  /*0ab0*/  BSYNC.RECONVERGENT B1 ;  /* 0x0000000000017941 */ /* 0x000fea0003800200 */
.L_x_44:
[----:B------:R-:W-:Y:S05]  /*0ac0*/  @P0 BRA `(.L_x_51) ;  /* 0xfffffff400e80947 */ /* 0x000fea000383ffff */
[----:B------:R-:W-:Y:S05]  /*0ad0*/  BSYNC.RECONVERGENT B0 ;  /* 0x0000000000007941 */ /* 0x000fea0003800200 */
.L_x_43:
[----:B------:R-:W3:Y:S02]  /*0ae0*/  LDC R8, c[0x0][0x398] ;  /* 0x0000e600ff087b82 */ /* 0x000ee40000000800 */
[----:B---3--:R-:W-:-:S13]  /*0af0*/  ISETP.GE.AND P0, PT, R8, 0x1, PT ;  /* 0x000000010800780c */ /* 0x008fda0003f06270 */
[----:B------:R-:W-:Y:S05]  /*0b00*/  @!P0 EXIT ;  /* 0x000000000000894d */ /* 0x000fea0003800000 */
[C---:B------:R-:W-:Y:S01]  /*0b10*/  ISETP.NE.AND P0, PT, R2.reuse, RZ, PT ;  /* 0x000000ff0200720c */ /* 0x040fe20003f05270 */
[----:B------:R-:W-:-:S05]  /*0b20*/  IMAD R2, R2, R2, RZ ;  /* 0x0000000202027224 */ /* 0x000fca00078e02ff */
[----:B------:R-:W-:-:S07]  /*0b30*/  I2FP.F32.U32 R8, R2 ;  /* 0x0000000200087245 */ /* 0x000fce0000201000 */
[----:B------:R-:W-:Y:S05]  /*0b40*/  @P0 BRA `(.L_x_52) ;  /* 0x00000008003c0947 */ /* 0x000fea0003800000 */
[----:B------:R-:W3:Y:S01]  /*0b50*/  MUFU.RCP R5, R8 ;  /* 0x0000000800057308 */ /* 0x000ee20000001000 */
[----:B------:R-:W-:Y:S07]  /*0b60*/  BSSY.RECONVERGENT B0, `(.L_x_53) ;  /* 0x000000c000007945 */ /* 0x000fee0003800200 */
[----:B------:R-:W4:Y:S01]  /*0b70*/  FCHK P0, RZ, R8 ;  /* 0x00000008ff007302 */ /* 0x000f220000000000 */
[----:B---3--:R-:W-:-:S04]  /*0b80*/  FFMA R2, -R8, R5, 1 ;  /* 0x3f80000008027423 */ /* 0x008fc80000000105 */
[----:B------:R-:W-:-:S04]  /*0b90*/  FFMA R2, R5, R2, R5 ;  /* 0x0000000205027223 */ /* 0x000fc80000000005 */
[----:B------:R-:W-:-:S04]  /*0ba0*/  FFMA R5, RZ, R2, RZ ;  /* 0x00000002ff057223 */ /* 0x000fc800000000ff */
[----:B------:R-:W-:-:S04]  /*0bb0*/  FFMA R4, -R8, R5, RZ ;  /* 0x0000000508047223 */ /* 0x000fc800000001ff */
[----:B------:R-:W-:Y:S01]  /*0bc0*/  FFMA R2, R2, R4, R5 ;  /* 0x0000000402027223 */ /* 0x000fe20000000005 */
[----:B----4-:R-:W-:Y:S06]  /*0bd0*/  @!P0 BRA `(.L_x_54) ;  /* 0x0000000000108947 */ /* 0x010fec0003800000 */
[----:B------:R-:W-:Y:S01]  /*0be0*/  IMAD.MOV.U32 R14, RZ, RZ, RZ ;  /* 0x000000ffff0e7224 */ /* 0x000fe200078e00ff */
[----:B01----:R-:W-:-:S07]  /*0bf0*/  MOV R18, 0xc10 ;  /* 0x00000c1000127802 */ /* 0x003fce0000000f00 */
[----:B--2---:R-:W-:Y:S05]  /*0c00*/  CALL.REL.NOINC `($__internal_0_$__cuda_sm3x_div_rn_noftz_f32_slowpath) ;  /* 0x0000001400207944 */ /* 0x004fea0003c00000 */
[----:B------:R-:W-:-:S07]  /*0c10*/  IMAD.MOV.U32 R2, RZ, RZ, R19 ;  /* 0x000000ffff027224 */ /* 0x000fce00078e0013 */
.L_x_54:
[----:B------:R-:W-:Y:S05]  /*0c20*/  BSYNC.RECONVERGENT B0 ;  /* 0x0000000000007941 */ /* 0x000fea0003800200 */
.L_x_53:
[----:B------:R-:W3:Y:S01]  /*0c30*/  LDC R4, c[0x0][0x398] ;  /* 0x0000e600ff047b82 */ /* 0x000ee20000000800 */
[----:B------:R-:W-:Y:S01]  /*0c40*/  HFMA2 R9, -RZ, RZ, 0, 0 ;  /* 0x00000000ff097431 */ /* 0x000fe200000001ff */
[C---:B---3--:R-:W-:Y:S02]  /*0c50*/  ISETP.GE.U32.AND P0, PT, R4.reuse, 0x8, PT ;  /* 0x000000080400780c */ /* 0x048fe40003f06070 */
[----:B------:R-:W-:-:S04]  /*0c60*/  LOP3.LUT R5, R4, 0x7, RZ, 0xc0, !PT ;  /* 0x0000000704057812 */ /* 0x000fc800078ec0ff */
[----:B------:R-:W-:-:S07]  /*0c70*/  ISETP.NE.AND P1, PT, R5, RZ, PT ;  /* 0x000000ff0500720c */ /* 0x000fce0003f25270 */
[----:B------:R-:W-:Y:S06]  /*0c80*/  @!P0 BRA `(.L_x_55) ;  /* 0x0000000000f48947 */ /* 0x000fec0003800000 */
[----:B0-----:R-:W0:Y:S01]  /*0c90*/  LDC R15, c[0x0][0x390] ;  /* 0x0000e400ff0f7b82 */ /* 0x001e220000000800 */
[----:B------:R-:W-:Y:S01]  /*0ca0*/  LOP3.LUT R9, R4, 0x7ffffff8, RZ, 0xc0, !PT ;  /* 0x7ffffff804097812 */ /* 0x000fe200078ec0ff */
[----:B------:R-:W-:Y:S04]  /*0cb0*/  BSSY.RECONVERGENT B0, `(.L_x_55) ;  /* 0x000003a000007945 */ /* 0x000fe80003800200 */
[----:B-1----:R-:W-:Y:S02]  /*0cc0*/  IMAD.MOV R28, RZ, RZ, -R9 ;  /* 0x000000ffff1c7224 */ /* 0x002fe400078e0a09 */
[----:B------:R-:W1:Y:S01]  /*0cd0*/  LDC.64 R12, c[0x0][0x388] ;  /* 0x0000e200ff0c7b82 */ /* 0x000e620000000a00 */
[----:B0-----:R-:W-:Y:S01]  /*0ce0*/  IMAD.IADD R8, R0, 0x1, R15 ;  /* 0x0000000100087824 */ /* 0x001fe200078e020f */
[C---:B------:R-:W-:Y:S01]  /*0cf0*/  LEA R10, R15.reuse, R0, 0x1 ;  /* 0x000000000f0a7211 */ /* 0x040fe200078e08ff */
[----:B------:R-:W-:-:S02]  /*0d00*/  IMAD R20, R15, 0x3, R0 ;  /* 0x000000030f147824 */ /* 0x000fc400078e0200 */
[C-C-:B------:R-:W-:Y:S02]  /*0d10*/  IMAD R14, R15.reuse, 0x4, R0.reuse ;  /* 0x000000040f0e7824 */ /* 0x140fe400078e0200 */
[C-C-:B------:R-:W-:Y:S02]  /*0d20*/  IMAD R24, R15.reuse, 0x5, R0.reuse ;  /* 0x000000050f187824 */ /* 0x140fe400078e0200 */
[C-C-:B------:R-:W-:Y:S02]  /*0d30*/  IMAD R16, R15.reuse, 0x6, R0.reuse ;  /* 0x000000060f107824 */ /* 0x140fe400078e0200 */
[C---:B------:R-:W-:Y:S02]  /*0d40*/  IMAD R26, R15.reuse, 0x7, R0 ;  /* 0x000000070f1a7824 */ /* 0x040fe400078e0200 */
[-C--:B------:R-:W-:Y:S02]  /*0d50*/  IMAD R27, R8, R15.reuse, R3 ;  /* 0x0000000f081b7224 */ /* 0x080fe400078e0203 */
[----:B------:R-:W-:-:S02]  /*0d60*/  IMAD R11, R15, R15, RZ ;  /* 0x0000000f0f0b7224 */ /* 0x000fc400078e02ff */
[-CC-:B------:R-:W-:Y:S02]  /*0d70*/  IMAD R10, R10, R15.reuse, R3.reuse ;  /* 0x0000000f0a0a7224 */ /* 0x180fe400078e0203 */
[-CC-:B------:R-:W-:Y:S02]  /*0d80*/  IMAD R20, R20, R15.reuse, R3.reuse ;  /* 0x0000000f14147224 */ /* 0x180fe400078e0203 */
[-CC-:B------:R-:W-:Y:S02]  /*0d90*/  IMAD R21, R14, R15.reuse, R3.reuse ;  /* 0x0000000f0e157224 */ /* 0x180fe400078e0203 */
[-CC-:B------:R-:W-:Y:S02]  /*0da0*/  IMAD R24, R24, R15.reuse, R3.reuse ;  /* 0x0000000f18187224 */ /* 0x180fe400078e0203 */
[-CC-:B------:R-:W-:Y:S02]  /*0db0*/  IMAD R25, R16, R15.reuse, R3.reuse ;  /* 0x0000000f10197224 */ /* 0x180fe400078e0203 */
[----:B------:R-:W-:-:S02]  /*0dc0*/  IMAD R26, R26, R15, R3 ;  /* 0x0000000f1a1a7224 */ /* 0x000fc400078e0203 */
[----:B-1----:R-:W-:-:S07]  /*0dd0*/  IMAD R8, R0, R15, R3 ;  /* 0x0000000f00087224 */ /* 0x002fce00078e0203 */
.L_x_56:
[----:B--2---:R-:W-:Y:S01]  /*0de0*/  R2UR UR4, R6 ;  /* 0x00000000060472ca */ /* 0x004fe200000e0000 */
[--C-:B-1----:R-:W-:Y:S01]  /*0df0*/  IMAD.WIDE R14, R8, 0x4, R12.reuse ;  /* 0x00000004080e7825 */ /* 0x102fe200078e020c */
[C---:B------:R-:W-:Y:S02]  /*0e00*/  R2UR UR5, R7.reuse ;  /* 0x00000000070572ca */ /* 0x040fe400000e0000 */
[----:B------:R-:W-:Y:S01]  /*0e10*/  R2UR UR6, R6 ;  /* 0x00000000060672ca */ /* 0x000fe200000e0000 */
[----:B------:R-:W-:Y:S01]  /*0e20*/  VIADD R28, R28, 0x8 ;  /* 0x000000081c1c7836 */ /* 0x000fe20000000000 */
[----:B------:R-:W-:Y:S01]  /*0e30*/  R2UR UR7, R7 ;  /* 0x00000000070772ca */ /* 0x000fe200000e0000 */
[--C-:B------:R-:W-:Y:S01]  /*0e40*/  IMAD.WIDE R18, R27, 0x4, R12.reuse ;  /* 0x000000041b127825 */ /* 0x100fe200078e020c */
[----:B------:R-:W-:Y:S02]  /*0e50*/  R2UR UR8, R6 ;  /* 0x00000000060872ca */ /* 0x000fe400000e0000 */
[----:B------:R-:W-:Y:S01]  /*0e60*/  R2UR UR9, R7 ;  /* 0x00000000070972ca */ /* 0x000fe200000e0000 */
[----:B------:R-:W-:Y:S01]  /*0e70*/  IMAD.WIDE R16, R10, 0x4, R12 ;  /* 0x000000040a107825 */ /* 0x000fe200078e020c */
[----:B------:R-:W-:-:S02]  /*0e80*/  R2UR UR10, R6 ;  /* 0x00000000060a72ca */ /* 0x000fc400000e0000 */
        /* <DEDUP_REMOVED lines=11> */
[C---:B------:R-:W-:Y:S01]  /*0f40*/  IMAD R10, R11.reuse, 0x8, R10 ;  /* 0x000000080b0a7824 */ /* 0x040fe200078e020a */
[C---:B------:R-:W-:Y:S01]  /*0f50*/  LEA R8, R11.reuse, R8, 0x3 ;  /* 0x000000080b087211 */ /* 0x040fe200078e18ff */
[----:B0-----:R-:W-:Y:S01]  /*0f60*/  IMAD.WIDE R14, R20, 0x4, R12 ;  /* 0x00000004140e7825 */ /* 0x001fe200078e020c */
[----:B------:R-:W-:-:S03]  /*0f70*/  LEA R20, R11, R20, 0x3 ;  /* 0x000000140b147211 */ /* 0x000fc600078e18ff */
[--C-:B-1----:R-:W-:Y:S01]  /*0f80*/  IMAD.WIDE R18, R26, 0x4, R12.reuse ;  /* 0x000000041a127825 */ /* 0x102fe200078e020c */
[----:B------:R0:W-:Y:S03]  /*0f90*/  STG.E desc[UR10][R14.64], R2 ;  /* 0x000000020e007986 */ /* 0x0001e6000c10190a */
[----:B--2---:R-:W-:Y:S01]  /*0fa0*/  IMAD.WIDE R16, R25, 0x4, R12 ;  /* 0x0000000419107825 */ /* 0x004fe200078e020c */
[----:B------:R1:W-:Y:S01]  /*0fb0*/  STG.E desc[UR12][R22.64], R2 ;  /* 0x0000000216007986 */ /* 0x0003e2000c10190c */
[C---:B------:R-:W-:Y:S02]  /*0fc0*/  LEA R25, R11.reuse, R25, 0x3 ;  /* 0x000000190b197211 */ /* 0x040fe400078e18ff */
[C---:B------:R-:W-:Y:S02]  /*0fd0*/  IMAD R21, R11.reuse, 0x8, R21 ;  /* 0x000000080b157824 */ /* 0x040fe400078e0215 */
[----:B------:R-:W-:-:S02]  /*0fe0*/  IMAD R26, R11, 0x8, R26 ;  /* 0x000000080b1a7824 */ /* 0x000fc400078e021a */
[----:B0-----:R-:W-:-:S04]  /*0ff0*/  IMAD.WIDE R14, R24, 0x4, R12 ;  /* 0x00000004180e7825 */ /* 0x001fc800078e020c */
[----:B------:R-:W-:Y:S01]  /*1000*/  IMAD R24, R11, 0x8, R24 ;  /* 0x000000080b187824 */ /* 0x000fe200078e0218 */
[----:B------:R1:W-:Y:S04]  /*1010*/  STG.E desc[UR4][R14.64], R2 ;  /* 0x000000020e007986 */ /* 0x0003e8000c101904 */
[----:B------:R1:W-:Y:S04]  /*1020*/  STG.E desc[UR6][R16.64], R2 ;  /* 0x0000000210007986 */ /* 0x0003e8000c101906 */
[----:B------:R1:W-:Y:S01]  /*1030*/  STG.E desc[UR14][R18.64], R2 ;  /* 0x0000000212007986 */ /* 0x0003e2000c10190e */
[----:B------:R-:W-:Y:S05]  /*1040*/  @P0 BRA `(.L_x_56) ;  /* 0xfffffffc00640947 */ /* 0x000fea000383ffff */
[----:B------:R-:W-:Y:S05]  /*1050*/  BSYNC.RECONVERGENT B0 ;  /* 0x0000000000007941 */ /* 0x000fea0003800200 */
.L_x_55:
[----:B------:R-:W-:Y:S05]  /*1060*/  @!P1 EXIT ;  /* 0x000000000000994d */ /* 0x000fea0003800000 */
[----:B------:R-:W-:Y:S02]  /*1070*/  ISETP.GE.U32.AND P0, PT, R5, 0x4, PT ;  /* 0x000000040500780c */ /* 0x000fe40003f06070 */
[----:B01----:R-:W-:-:S04]  /*1080*/  LOP3.LUT R18, R4, 0x3, RZ, 0xc0, !PT ;  /* 0x0000000304127812 */ /* 0x003fc800078ec0ff */
[----:B------:R-:W-:-:S07]  /*1090*/  ISETP.NE.AND P1, PT, R18, RZ, PT ;  /* 0x000000ff1200720c */ /* 0x000fce0003f25270 */
[----:B------:R-:W-:Y:S06]  /*10a0*/  @!P0 BRA `(.L_x_57) ;  /* 0x00000000006c8947 */ /* 0x000fec0003800000 */
[----:B------:R-:W0:Y:S01]  /*10b0*/  LDCU UR4, c[0x0][0x390] ;  /* 0x00007200ff0477ac */ /* 0x000e220008000800 */
[----:B------:R-:W1:Y:S01]  /*10c0*/  LDC.64 R10, c[0x0][0x388] ;  /* 0x0000e200ff0a7b82 */ /* 0x000e620000000a00 */
[C---:B--2---:R-:W-:Y:S02]  /*10d0*/  R2UR UR6, R6.reuse ;  /* 0x00000000060672ca */ /* 0x044fe400000e0000 */
[C---:B------:R-:W-:Y:S02]  /*10e0*/  R2UR UR7, R7.reuse ;  /* 0x00000000070772ca */ /* 0x040fe400000e0000 */
[C---:B------:R-:W-:Y:S02]  /*10f0*/  R2UR UR8, R6.reuse ;  /* 0x00000000060872ca */ /* 0x040fe400000e0000 */
[----:B------:R-:W-:Y:S02]  /*1100*/  R2UR UR9, R7 ;  /* 0x00000000070972ca */ /* 0x000fe400000e0000 */
[----:B------:R-:W-:-:S02]  /*1110*/  R2UR UR10, R6 ;  /* 0x00000000060a72ca */ /* 0x000fc400000e0000 */
[C---:B------:R-:W-:Y:S02]  /*1120*/  R2UR UR11, R7.reuse ;  /* 0x00000000070b72ca */ /* 0x040fe400000e0000 */
[----:B------:R-:W-:Y:S02]  /*1130*/  R2UR UR12, R6 ;  /* 0x00000000060c72ca */ /* 0x000fe400000e0000 */
[----:B------:R-:W-:Y:S01]  /*1140*/  R2UR UR13, R7 ;  /* 0x00000000070d72ca */ /* 0x000fe200000e0000 */
[C---:B0-----:R-:W-:Y:S02]  /*1150*/  IMAD R8, R9.reuse, UR4, R0 ;  /* 0x0000000409087c24 */ /* 0x041fe4000f8e0200 */
[----:B------:R-:W-:Y:S02]  /*1160*/  VIADD R9, R9, 0x4 ;  /* 0x0000000409097836 */ /* 0x000fe40000000000 */
[C---:B------:R-:W-:Y:S02]  /*1170*/  VIADD R12, R8.reuse, UR4 ;  /* 0x00000004080c7c36 */ /* 0x040fe40008000000 */
[----:B------:R-:W-:-:S02]  /*1180*/  IMAD R13, R8, UR4, R3 ;  /* 0x00000004080d7c24 */ /* 0x000fc4000f8e0203 */
[C---:B------:R-:W-:Y:S01]  /*1190*/  IMAD R15, R12.reuse, UR4, R3 ;  /* 0x000000040c0f7c24 */ /* 0x040fe2000f8e0203 */
[----:B------:R-:W-:Y:S01]  /*11a0*/  IADD3 R14, PT, PT, R12, UR4, RZ ;  /* 0x000000040c0e7c10 */ /* 0x000fe2000fffe0ff */
[----:B-1----:R-:W-:-:S04]  /*11b0*/  IMAD.WIDE R12, R13, 0x4, R10 ;  /* 0x000000040d0c7825 */ /* 0x002fc800078e020a */
[C---:B------:R-:W-:Y:S01]  /*11c0*/  VIADD R16, R14.reuse, UR4 ;  /* 0x000000040e107c36 */ /* 0x040fe20008000000 */
[----:B------:R0:W-:Y:S01]  /*11d0*/  STG.E desc[UR6][R12.64], R2 ;  /* 0x000000020c007986 */ /* 0x0001e2000c101906 */
[--C-:B------:R-:W-:Y:S02]  /*11e0*/  IMAD R17, R14, UR4, R3.reuse ;  /* 0x000000040e117c24 */ /* 0x100fe4000f8e0203 */
[----:B------:R-:W-:Y:S02]  /*11f0*/  IMAD R5, R16, UR4, R3 ;  /* 0x0000000410057c24 */ /* 0x000fe4000f8e0203 */
[----:B------:R-:W-:-:S04]  /*1200*/  IMAD.WIDE R14, R15, 0x4, R10 ;  /* 0x000000040f0e7825 */ /* 0x000fc800078e020a */
[--C-:B------:R-:W-:Y:S01]  /*1210*/  IMAD.WIDE R16, R17, 0x4, R10.reuse ;  /* 0x0000000411107825 */ /* 0x100fe200078e020a */
[----:B------:R0:W-:Y:S03]  /*1220*/  STG.E desc[UR8][R14.64], R2 ;  /* 0x000000020e007986 */ /* 0x0001e6000c101908 */
[----:B------:R-:W-:Y:S01]  /*1230*/  IMAD.WIDE R10, R5, 0x4, R10 ;  /* 0x00000004050a7825 */ /* 0x000fe200078e020a */
[----:B------:R0:W-:Y:S04]  /*1240*/  STG.E desc[UR10][R16.64], R2 ;  /* 0x0000000210007986 */ /* 0x0001e8000c10190a */
[----:B------:R0:W-:Y:S02]  /*1250*/  STG.E desc[UR12][R10.64], R2 ;  /* 0x000000020a007986 */ /* 0x0001e4000c10190c */
.L_x_57:
[----:B------:R-:W-:Y:S05]  /*1260*/  @!P1 EXIT ;  /* 0x000000000000994d */ /* 0x000fea0003800000 */
[----:B------:R-:W-:Y:S02]  /*1270*/  ISETP.NE.AND P0, PT, R18, 0x1, PT ;  /* 0x000000011200780c */ /* 0x000fe40003f05270 */
[----:B------:R-:W-:-:S04]  /*1280*/  LOP3.LUT R4, R4, 0x1, RZ, 0xc0, !PT ;  /* 0x0000000104047812 */ /* 0x000fc800078ec0ff */
[----:B------:R-:W-:-:S07]  /*1290*/  ISETP.NE.U32.AND P1, PT, R4, 0x1, PT ;  /* 0x000000010400780c */ /* 0x000fce0003f25070 */
[----:B------:R-:W-:Y:S06]  /*12a0*/  @!P0 BRA `(.L_x_58) ;  /* 0x00000000003c8947 */ /* 0x000fec0003800000 */
[----:B------:R-:W1:Y:S01]  /*12b0*/  LDCU UR4, c[0x0][0x390] ;  /* 0x00007200ff0477ac */ /* 0x000e620008000800 */
[----:B------:R-:W3:Y:S01]  /*12c0*/  LDC.64 R4, c[0x0][0x388] ;  /* 0x0000e200ff047b82 */ /* 0x000ee20000000a00 */
[C---:B--2---:R-:W-:Y:S02]  /*12d0*/  R2UR UR6, R6.reuse ;  /* 0x00000000060672ca */ /* 0x044fe400000e0000 */
[C---:B------:R-:W-:Y:S02]  /*12e0*/  R2UR UR7, R7.reuse ;  /* 0x00000000070772ca */ /* 0x040fe400000e0000 */
[----:B------:R-:W-:Y:S02]  /*12f0*/  R2UR UR8, R6 ;  /* 0x00000000060872ca */ /* 0x000fe400000e0000 */
[----:B------:R-:W-:Y:S01]  /*1300*/  R2UR UR9, R7 ;  /* 0x00000000070972ca */ /* 0x000fe200000e0000 */
[C---:B-1----:R-:W-:Y:S02]  /*1310*/  IMAD R8, R9.reuse, UR4, R0 ;  /* 0x0000000409087c24 */ /* 0x042fe4000f8e0200 */
[----:B------:R-:W-:-:S02]  /*1320*/  VIADD R9, R9, 0x2 ;  /* 0x0000000209097836 */ /* 0x000fc40000000000 */
[C---:B0-----:R-:W-:Y:S01]  /*1330*/  IMAD R11, R8.reuse, UR4, R3 ;  /* 0x00000004080b7c24 */ /* 0x041fe2000f8e0203 */
[----:B------:R-:W-:-:S05]  /*1340*/  IADD3 R10, PT, PT, R8, UR4, RZ ;  /* 0x00000004080a7c10 */ /* 0x000fca000fffe0ff */
[----:B------:R-:W-:Y:S02]  /*1350*/  IMAD R13, R10, UR4, R3 ;  /* 0x000000040a0d7c24 */ /* 0x000fe4000f8e0203 */
[----:B---3--:R-:W-:-:S04]  /*1360*/  IMAD.WIDE R10, R11, 0x4, R4 ;  /* 0x000000040b0a7825 */ /* 0x008fc800078e0204 */
[----:B------:R-:W-:Y:S01]  /*1370*/  IMAD.WIDE R4, R13, 0x4, R4 ;  /* 0x000000040d047825 */ /* 0x000fe200078e0204 */
[----:B------:R1:W-:Y:S04]  /*1380*/  STG.E desc[UR6][R10.64], R2 ;  /* 0x000000020a007986 */ /* 0x0003e8000c101906 */
[----:B------:R1:W-:Y:S02]  /*1390*/  STG.E desc[UR8][R4.64], R2 ;  /* 0x0000000204007986 */ /* 0x0003e4000c101908 */
.L_x_58:
[----:B------:R-:W-:Y:S05]  /*13a0*/  @P1 EXIT ;  /* 0x000000000000194d */ /* 0x000fea0003800000 */
[----:B------:R-:W3:Y:S01]  /*13b0*/  LDCU UR4, c[0x0][0x390] ;  /* 0x00007200ff0477ac */ /* 0x000ee20008000800 */
[----:B-1----:R-:W1:Y:S01]  /*13c0*/  LDC.64 R4, c[0x0][0x388] ;  /* 0x0000e200ff047b82 */ /* 0x002e620000000a00 */
[----:B--2---:R-:W-:Y:S02]  /*13d0*/  R2UR UR6, R6 ;  /* 0x00000000060672ca */ /* 0x004fe400000e0000 */
[----:B------:R-:W-:Y:S01]  /*13e0*/  R2UR UR7, R7 ;  /* 0x00000000070772ca */ /* 0x000fe200000e0000 */
[----:B---3--:R-:W-:-:S04]  /*13f0*/  IMAD R0, R9, UR4, R0 ;  /* 0x0000000409007c24 */ /* 0x008fc8000f8e0200 */
[----:B------:R-:W-:-:S04]  /*1400*/  IMAD R3, R0, UR4, R3 ;  /* 0x0000000400037c24 */ /* 0x000fc8000f8e0203 */
[----:B-1----:R-:W-:-:S05]  /*1410*/  IMAD.WIDE R4, R3, 0x4, R4 ;  /* 0x0000000403047825 */ /* 0x002fca00078e0204 */
[----:B------:R-:W-:Y:S01]  /*1420*/  STG.E desc[UR6][R4.64], R2 ;  /* 0x0000000204007986 */ /* 0x000fe2000c101906 */
[----:B------:R-:W-:Y:S05]  /*1430*/  EXIT ;  /* 0x000000000000794d */ /* 0x000fea0003800000 */
.L_x_52:
[----:B01----:R-:W-:Y:S01]  /*1440*/  VIMNMX.U32 R21, PT, PT, R2, 0x1, !PT ;  /* 0x0000000102157848 */ /* 0x003fe20007fe0000 */
[----:B------:R-:W-:Y:S01]  /*1450*/  IMAD.MOV.U32 R23, RZ, RZ, RZ ;  /* 0x000000ffff177224 */ /* 0x000fe200078e00ff */
[----:B------:R-:W-:Y:S02]  /*1460*/  IADD3 R9, P0, PT, R4, 0x8, RZ ;  /* 0x0000000804097810 */ /* 0x000fe40007f1e0ff */
[C---:B------:R-:W-:Y:S02]  /*1470*/  LOP3.LUT R13, R21.reuse, 0xfffffffc, RZ, 0xc0, !PT ;  /* 0xfffffffc150d7812 */ /* 0x040fe400078ec0ff */
[C---:B------:R-:W-:Y:S02]  /*1480*/  LOP3.LUT R11, R21.reuse, 0xd, RZ, 0xc0, !PT ;  /* 0x0000000d150b7812 */ /* 0x040fe400078ec0ff */
[C---:B------:R-:W-:Y:S01]  /*1490*/  LOP3.LUT R12, R21.reuse, 0x5, RZ, 0xc0, !PT ;  /* 0x00000005150c7812 */ /* 0x040fe200078ec0ff */
[----:B------:R-:W-:Y:S01]  /*14a0*/  IMAD.MOV R10, RZ, RZ, -R13 ;  /* 0x000000ffff0a7224 */ /* 0x000fe200078e0a0d */
[----:B------:R-:W-:-:S02]  /*14b0*/  LOP3.LUT R20, R21, 0x1, RZ, 0xc0, !PT ;  /* 0x0000000115147812 */ /* 0x000fc400078ec0ff */
[----:B------:R-:W-:Y:S02]  /*14c0*/  LOP3.LUT R21, R21, 0xfffffff0, RZ, 0xc0, !PT ;  /* 0xfffffff015157812 */ /* 0x000fe400078ec0ff */
[----:B------:R-:W-:-:S07]  /*14d0*/  IADD3.X R22, PT, PT, RZ, R5, RZ, P0, !PT ;  /* 0x00000005ff167210 */ /* 0x000fce00007fe4ff */
.L_x_75:
[----:B------:R-:W-:Y:S01]  /*14e0*/  ISETP.GE.U32.AND P0, PT, R2, 0x4, PT ;  /* 0x000000040200780c */ /* 0x000fe20003f06070 */
[----:B------:R-:W-:Y:S01]  /*14f0*/  BSSY.RECONVERGENT B0, `(.L_x_59) ;  /* 0x000001f000007945 */ /* 0x000fe20003800200 */
[----:B------:R-:W-:-:S11]  /*1500*/  IMAD.MOV.U32 R15, RZ, RZ, RZ ;  /* 0x000000ffff0f7224 */ /* 0x000fd600078e00ff */
[----:B------:R-:W-:Y:S05]  /*1510*/  @!P0 BRA `(.L_x_60) ;  /* 0x0000000000708947 */ /* 0x000fea0003800000 */
[----:B------:R-:W-:Y:S01]  /*1520*/  BSSY.RECONVERGENT B1, `(.L_x_61) ;  /* 0x000001a000017945 */ /* 0x000fe20003800200 */
[----:B------:R-:W-:Y:S01]  /*1530*/  IMAD R25, R2, R23, RZ ;  /* 0x0000001702197224 */ /* 0x000fe200078e02ff */
[----:B------:R-:W-:Y:S01]  /*1540*/  MOV R26, R9 ;  /* 0x00000009001a7202 */ /* 0x000fe20000000f00 */
[----:B------:R-:W-:Y:S02]  /*1550*/  IMAD.MOV.U32 R29, RZ, RZ, R22 ;  /* 0x000000ffff1d7224 */ /* 0x000fe400078e0016 */
[----:B------:R-:W-:-:S07]  /*1560*/  IMAD.MOV.U32 R24, RZ, RZ, R10 ;  /* 0x000000ffff187224 */ /* 0x000fce00078e000a */
.L_x_62:
[----:B--2---:R-:W-:Y:S01]  /*1570*/  R2UR UR4, R6 ;  /* 0x00000000060472ca */ /* 0x004fe200000e0000 */
[----:B------:R-:W-:Y:S01]  /*1580*/  IMAD.WIDE R14, R25, 0x4, R16 ;  /* 0x00000004190e7825 */ /* 0x000fe200078e0210 */
[----:B------:R-:W-:-:S13]  /*1590*/  R2UR UR5, R7 ;  /* 0x00000000070572ca */ /* 0x000fda00000e0000 */
[----:B------:R-:W2:Y:S01]  /*15a0*/  LD.E R27, desc[UR4][R14.64] ;  /* 0x000000040e1b7980 */ /* 0x000ea2000c101900 */
[----:B------:R-:W-:Y:S01]  /*15b0*/  R2UR UR6, R6 ;  /* 0x00000000060672ca */ /* 0x000fe200000e0000 */
[----:B0-----:R-:W-:Y:S01]  /*15c0*/  IMAD.MOV.U32 R19, RZ, RZ, R29 ;  /* 0x000000ffff137224 */ /* 0x001fe200078e001d */
[----:B------:R-:W-:Y:S02]  /*15d0*/  R2UR UR7, R7 ;  /* 0x00000000070772ca */ /* 0x000fe400000e0000 */
[----:B------:R-:W-:-:S05]  /*15e0*/  MOV R18, R26 ;  /* 0x0000001a00127202 */ /* 0x000fca0000000f00 */
[----:B--2---:R-:W-:Y:S06]  /*15f0*/  ST.E desc[UR4][R18.64+-0x8], R27 ;  /* 0xfffff81b12007985 */ /* 0x004fec000c101904 */
[----:B------:R-:W2:Y:S04]  /*1600*/  LD.E R29, desc[UR6][R14.64+0x4] ;  /* 0x000004060e1d7980 */ /* 0x000ea8000c101900 */
[----:B--2---:R-:W-:Y:S04]  /*1610*/  ST.E desc[UR4][R18.64+-0x4], R29 ;  /* 0xfffffc1d12007985 */ /* 0x004fe8000c101904 */
[----:B------:R-:W2:Y:S01]  /*1620*/  LD.E R26, desc[UR6][R14.64+0x8] ;  /* 0x000008060e1a7980 */ /* 0x000ea2000c101900 */
[----:B------:R-:W-:-:S05]  /*1630*/  VIADD R24, R24, 0x4 ;  /* 0x0000000418187836 */ /* 0x000fca0000000000 */
[----:B------:R-:W-:Y:S01]  /*1640*/  ISETP.NE.AND P0, PT, R24, RZ, PT ;  /* 0x000000ff1800720c */ /* 0x000fe20003f05270 */
[----:B--2---:R0:W-:Y:S04]  /*1650*/  ST.E desc[UR4][R18.64], R26 ;  /* 0x0000001a12007985 */ /* 0x0041e8000c101904 */
[----:B------:R-:W2:Y:S01]  /*1660*/  LD.E R28, desc[UR6][R14.64+0xc] ;  /* 0x00000c060e1c7980 */ /* 0x000ea2000c101900 */
[----:B------:R-:W-:Y:S01]  /*1670*/  VIADD R25, R25, 0x4 ;  /* 0x0000000419197836 */ /* 0x000fe20000000000 */
[----:B0-----:R-:W-:-:S04]  /*1680*/  IADD3 R26, P1, PT, R18, 0x10, RZ ;  /* 0x00000010121a7810 */ /* 0x001fc80007f3e0ff */
[----:B------:R-:W-:Y:S01]  /*1690*/  IADD3.X R29, PT, PT, RZ, R19, RZ, P1, !PT ;  /* 0x00000013ff1d7210 */ /* 0x000fe20000ffe4ff */
[----:B--2---:R0:W-:Y:S01]  /*16a0*/  ST.E desc[UR4][R18.64+0x4], R28 ;  /* 0x0000041c12007985 */ /* 0x0041e2000c101904 */
[----:B------:R-:W-:Y:S07]  /*16b0*/  @P0 BRA `(.L_x_62) ;  /* 0xfffffffc00ac0947 */ /* 0x000fee000383ffff */
[----:B------:R-:W-:Y:S05]  /*16c0*/  BSYNC.RECONVERGENT B1 ;  /* 0x0000000000017941 */ /* 0x000fea0003800200 */
.L_x_61:
[----:B------:R-:W-:-:S07]  /*16d0*/  IMAD.MOV.U32 R15, RZ, RZ, R13 ;  /* 0x000000ffff0f7224 */ /* 0x000fce00078e000d */
.L_x_60:
[----:B------:R-:W-:Y:S05]  /*16e0*/  BSYNC.RECONVERGENT B0 ;  /* 0x0000000000007941 */ /* 0x000fea0003800200 */
.L_x_59:
[----:B------:R-:W-:Y:S01]  /*16f0*/  ISETP.NE.AND P0, PT, R20, RZ, PT ;  /* 0x000000ff1400720c */ /* 0x000fe20003f05270 */
[----:B------:R-:W-:Y:S01]  /*1700*/  BSSY.RECONVERGENT B0, `(.L_x_63) ;  /* 0x000000a000007945 */ /* 0x000fe20003800200 */
[----:B------:R-:W-:-:S11]  /*1710*/  ISETP.GE.U32.AND P1, PT, R2, 0x10, PT ;  /* 0x000000100200780c */ /* 0x000fd60003f26070 */
[----:B------:R-:W-:Y:S05]  /*1720*/  @!P0 BRA `(.L_x_64) ;  /* 0x00000000001c8947 */ /* 0x000fea0003800000 */
[----:B--2---:R-:W-:Y:S01]  /*1730*/  R2UR UR4, R6 ;  /* 0x00000000060472ca */ /* 0x004fe200000e0000 */
[----:B0-----:R-:W-:Y:S01]  /*1740*/  IMAD R19, R2, R23, R15 ;  /* 0x0000001702137224 */ /* 0x001fe200078e020f */
[----:B------:R-:W-:-:S03]  /*1750*/  R2UR UR5, R7 ;  /* 0x00000000070572ca */ /* 0x000fc600000e0000 */
[----:B------:R-:W-:-:S10]  /*1760*/  IMAD.WIDE R18, R19, 0x4, R16 ;  /* 0x0000000413127825 */ /* 0x000fd400078e0210 */
[----:B------:R-:W2:Y:S01]  /*1770*/  LD.E R19, desc[UR4][R18.64] ;  /* 0x0000000412137980 */ /* 0x000ea2000c101900 */
[----:B------:R-:W-:-:S05]  /*1780*/  IMAD.WIDE.U32 R14, R15, 0x4, R4 ;  /* 0x000000040f0e7825 */ /* 0x000fca00078e0004 */
[----:B--2---:R1:W-:Y:S02]  /*1790*/  ST.E desc[UR4][R14.64], R19 ;  /* 0x000000130e007985 */ /* 0x0043e4000c101904 */
.L_x_64:
[----:B------:R-:W-:Y:S05]  /*17a0*/  BSYNC.RECONVERGENT B0 ;  /* 0x0000000000007941 */ /* 0x000fea0003800200 */
.L_x_63:
[----:B------:R-:W-:Y:S01]  /*17b0*/  BSSY.RECONVERGENT B0, `(.L_x_65) ;  /* 0x0000035000007945 */ /* 0x000fe20003800200 */
[----:B------:R-:W-:Y:S02]  /*17c0*/  HFMA2 R25, -RZ, RZ, 0, 0 ;  /* 0x00000000ff197431 */ /* 0x000fe400000001ff */
[----:B01----:R-:W-:Y:S01]  /*17d0*/  IMAD.MOV.U32 R19, RZ, RZ, RZ ;  /* 0x000000ffff137224 */ /* 0x003fe200078e00ff */
[----:B------:R-:W-:Y:S06]  /*17e0*/  @!P1 BRA `(.L_x_66) ;  /* 0x0000000000c49947 */ /* 0x000fec0003800000 */
[----:B------:R-:W-:Y:S01]  /*17f0*/  BSSY.RECONVERGENT B1, `(.L_x_67) ;  /* 0x000002f000017945 */ /* 0x000fe20003800200 */
[----:B------:R-:W-:Y:S01]  /*1800*/  MOV R25, RZ ;  /* 0x000000ff00197202 */ /* 0x000fe20000000f00 */
[----:B------:R-:W-:-:S07]  /*1810*/  IMAD.MOV.U32 R18, RZ, RZ, RZ ;  /* 0x000000ffff127224 */ /* 0x000fce00078e00ff */
.L_x_68:
[----:B--2---:R-:W-:Y:S01]  /*1820*/  R2UR UR4, R6 ;  /* 0x00000000060472ca */ /* 0x004fe200000e0000 */
        /* <DEDUP_REMOVED lines=8> */
[----:B--2---:R-:W-:-:S03]  /*18b0*/  FADD R26, R26, R25 ;  /* 0x000000191a1a7221 */ /* 0x004fc60000000000 */
[----:B------:R-:W2:Y:S01]  /*18c0*/  LD.E R25, desc[UR4][R14.64+0x10] ;  /* 0x000010040e197980 */ /* 0x000ea2000c101900 */
[----:B---3--:R-:W-:-:S04]  /*18d0*/  FADD R27, R26, R27 ;  /* 0x0000001b1a1b7221 */ /* 0x008fc80000000000 */
[----:B----4-:R-:W-:Y:S02]  /*18e0*/  FADD R26, R27, R24 ;  /* 0x000000181b1a7221 */ /* 0x010fe40000000000 */
[----:B------:R-:W3:Y:S02]  /*18f0*/  LD.E R24, desc[UR6][R14.64+0x14] ;  /* 0x000014060e187980 */ /* 0x000ee4000c101900 */
[----:B-----5:R-:W-:Y:S02]  /*1900*/  FADD R28, R26, R19 ;  /* 0x000000131a1c7221 */ /* 0x020fe40000000000 */
[----:B------:R-:W4:Y:S04]  /*1910*/  LD.E R26, desc[UR4][R14.64+0x18] ;  /* 0x000018040e1a7980 */ /* 0x000f28000c101900 */
[----:B------:R-:W5:Y:S01]  /*1920*/  LD.E R19, desc[UR6][R14.64+0x1c] ;  /* 0x00001c060e137980 */ /* 0x000f62000c101900 */
[----:B--2---:R-:W-:-:S04]  /*1930*/  FADD R25, R28, R25 ;  /* 0x000000191c197221 */ /* 0x004fc80000000000 */
[----:B---3--:R-:W-:Y:S02]  /*1940*/  FADD R25, R25, R24 ;  /* 0x0000001819197221 */ /* 0x008fe40000000000 */
[----:B------:R-:W2:Y:S02]  /*1950*/  LD.E R24, desc[UR4][R14.64+0x20] ;  /* 0x000020040e187980 */ /* 0x000ea4000c101900 */
[----:B----4-:R-:W-:Y:S02]  /*1960*/  FADD R26, R25, R26 ;  /* 0x0000001a191a7221 */ /* 0x010fe40000000000 */
[----:B------:R-:W3:Y:S02]  /*1970*/  LD.E R25, desc[UR6][R14.64+0x24] ;  /* 0x000024060e197980 */ /* 0x000ee4000c101900 */
[----:B-----5:R-:W-:Y:S02]  /*1980*/  FADD R27, R26, R19 ;  /* 0x000000131a1b7221 */ /* 0x020fe40000000000 */
[----:B------:R-:W4:Y:S01]  /*1990*/  LD.E R26, desc[UR4][R14.64+0x28] ;  /* 0x000028040e1a7980 */ /* 0x000f22000c101900 */
[----:B------:R-:W-:-:S02]  /*19a0*/  R2UR UR8, R6 ;  /* 0x00000000060872ca */ /* 0x000fc400000e0000 */
[C---:B------:R-:W-:Y:S02]  /*19b0*/  R2UR UR9, R7.reuse ;  /* 0x00000000070972ca */ /* 0x040fe400000e0000 */
[----:B------:R-:W-:Y:S02]  /*19c0*/  R2UR UR10, R6 ;  /* 0x00000000060a72ca */ /* 0x000fe400000e0000 */
[----:B------:R-:W-:-:S09]  /*19d0*/  R2UR UR11, R7 ;  /* 0x00000000070b72ca */ /* 0x000fd200000e0000 */
[----:B------:R-:W5:Y:S04]  /*19e0*/  LD.E R19, desc[UR8][R14.64+0x2c] ;  /* 0x00002c080e137980 */ /* 0x000f68000c101900 */
[----:B------:R-:W5:Y:S01]  /*19f0*/  LD.E R29, desc[UR10][R14.64+0x3c] ;  /* 0x00003c0a0e1d7980 */ /* 0x000f62000c101900 */
[----:B--2---:R-:W-:-:S03]  /*1a00*/  FADD R24, R27, R24 ;  /* 0x000000181b187221 */ /* 0x004fc60000000000 */
[----:B------:R-:W2:Y:S01]  /*1a10*/  LD.E R27, desc[UR8][R14.64+0x38] ;  /* 0x000038080e1b7980 */ /* 0x000ea2000c101900 */
[----:B---3--:R-:W-:-:S03]  /*1a20*/  FADD R25, R24, R25 ;  /* 0x0000001918197221 */ /* 0x008fc60000000000 */
[----:B------:R-:W3:Y:S01]  /*1a30*/  LD.E R24, desc[UR4][R14.64+0x30] ;  /* 0x000030040e187980 */ /* 0x000ee2000c101900 */
[----:B----4-:R-:W-:-:S03]  /*1a40*/  FADD R26, R25, R26 ;  /* 0x0000001a191a7221 */ /* 0x010fc60000000000 */
[----:B------:R-:W4:Y:S01]  /*1a50*/  LD.E R25, desc[UR6][R14.64+0x34] ;  /* 0x000034060e197980 */ /* 0x000f22000c101900 */
[----:B------:R-:W-:-:S04]  /*1a60*/  IADD3 R18, PT, PT, R18, 0x10, RZ ;  /* 0x0000001012127810 */ /* 0x000fc80007ffe0ff */
[----:B------:R-:W-:Y:S01]  /*1a70*/  ISETP.NE.AND P1, PT, R18, R21, PT ;  /* 0x000000151200720c */ /* 0x000fe20003f25270 */
[----:B-----5:R-:W-:-:S04]  /*1a80*/  FADD R19, R26, R19 ;  /* 0x000000131a137221 */ /* 0x020fc80000000000 */
[----:B---3--:R-:W-:-:S04]  /*1a90*/  FADD R24, R19, R24 ;  /* 0x0000001813187221 */ /* 0x008fc80000000000 */
[----:B----4-:R-:W-:-:S04]  /*1aa0*/  FADD R24, R24, R25 ;  /* 0x0000001918187221 */ /* 0x010fc80000000000 */
[----:B--2---:R-:W-:-:S04]  /*1ab0*/  FADD R24, R24, R27 ;  /* 0x0000001b18187221 */ /* 0x004fc80000000000 */
[----:B------:R-:W-:Y:S01]  /*1ac0*/  FADD R25, R24, R29 ;  /* 0x0000001d18197221 */ /* 0x000fe20000000000 */
[----:B------:R-:W-:Y:S06]  /*1ad0*/  @P1 BRA `(.L_x_68) ;  /* 0xfffffffc00501947 */ /* 0x000fec000383ffff */
[----:B------:R-:W-:Y:S05]  /*1ae0*/  BSYNC.RECONVERGENT B1 ;  /* 0x0000000000017941 */ /* 0x000fea0003800200 */
.L_x_67:
[----:B------:R-:W-:-:S07]  /*1af0*/  IMAD.MOV.U32 R19, RZ, RZ, R21 ;  /* 0x000000ffff137224 */ /* 0x000fce00078e0015 */
.L_x_66:
[----:B------:R-:W-:Y:S05]  /*1b00*/  BSYNC.RECONVERGENT B0 ;  /* 0x0000000000007941 */ /* 0x000fea0003800200 */
.L_x_65:
[----:B------:R-:W-:Y:S01]  /*1b10*/  ISETP.NE.AND P1, PT, R11, RZ, PT ;  /* 0x000000ff0b00720c */ /* 0x000fe20003f25270 */
[----:B------:R-:W-:-:S12]  /*1b20*/  BSSY.RECONVERGENT B0, `(.L_x_69) ;  /* 0x000003c000007945 */ /* 0x000fd80003800200 */
[----:B------:R-:W-:Y:S05]  /*1b30*/  @!P1 BRA `(.L_x_70) ;  /* 0x0000000000e89947 */ /* 0x000fea0003800000 */
[----:B------:R-:W-:Y:S01]  /*1b40*/  IADD3 R14, PT, PT, R11, -0x1, RZ ;  /* 0xffffffff0b0e7810 */ /* 0x000fe20007ffe0ff */
[----:B------:R-:W-:Y:S01]  /*1b50*/  BSSY.RECONVERGENT B1, `(.L_x_71) ;  /* 0x000001e000017945 */ /* 0x000fe20003800200 */
[----:B------:R-:W-:Y:S02]  /*1b60*/  ISETP.NE.AND P2, PT, R12, RZ, PT ;  /* 0x000000ff0c00720c */ /* 0x000fe40003f45270 */
[----:B------:R-:W-:-:S13]  /*1b70*/  ISETP.GE.U32.AND P1, PT, R14, 0x7, PT ;  /* 0x000000070e00780c */ /* 0x000fda0003f26070 */
[----:B------:R-:W-:Y:S05]  /*1b80*/  @!P1 BRA `(.L_x_72) ;  /* 0x0000000000689947 */ /* 0x000fea0003800000 */
[C---:B--2---:R-:W-:Y:S01]  /*1b90*/  R2UR UR4, R6.reuse ;  /* 0x00000000060472ca */ /* 0x044fe200000e0000 */
[----:B------:R-:W-:Y:S01]  /*1ba0*/  IMAD.WIDE.U32 R14, R19, 0x4, R4 ;  /* 0x00000004130e7825 */ /* 0x000fe200078e0004 */
[C---:B------:R-:W-:Y:S02]  /*1bb0*/  R2UR UR5, R7.reuse ;  /* 0x00000000070572ca */ /* 0x040fe400000e0000 */
[C---:B------:R-:W-:Y:S02]  /*1bc0*/  R2UR UR6, R6.reuse ;  /* 0x00000000060672ca */ /* 0x040fe400000e0000 */
[C---:B------:R-:W-:Y:S02]  /*1bd0*/  R2UR UR7, R7.reuse ;  /* 0x00000000070772ca */ /* 0x040fe400000e0000 */
[----:B------:R-:W-:Y:S02]  /*1be0*/  R2UR UR8, R6 ;  /* 0x00000000060872ca */ /* 0x000fe400000e0000 */
[----:B------:R-:W-:-:S05]  /*1bf0*/  R2UR UR9, R7 ;  /* 0x00000000070972ca */ /* 0x000fca00000e0000 */
[----:B------:R-:W2:Y:S04]  /*1c00*/  LD.E R26, desc[UR4][R14.64] ;  /* 0x000000040e1a7980 */ /* 0x000ea8000c101900 */
[----:B------:R-:W3:Y:S04]  /*1c10*/  LD.E R27, desc[UR6][R14.64+0x4] ;  /* 0x000004060e1b7980 */ /* 0x000ee8000c101900 */
[----:B------:R-:W4:Y:S04]  /*1c20*/  LD.E R24, desc[UR4][R14.64+0x8] ;  /* 0x000008040e187980 */ /* 0x000f28000c101900 */
[----:B------:R-:W5:Y:S01]  /*1c30*/  LD.E R18, desc[UR8][R14.64+0xc] ;  /* 0x00000c080e127980 */ /* 0x000f62000c101900 */
[----:B------:R-:W-:-:S02]  /*1c40*/  R2UR UR10, R6 ;  /* 0x00000000060a72ca */ /* 0x000fc400000e0000 */
[----:B------:R-:W-:-:S13]  /*1c50*/  R2UR UR11, R7 ;  /* 0x00000000070b72ca */ /* 0x000fda00000e0000 */
[----:B------:R-:W5:Y:S01]  /*1c60*/  LD.E R29, desc[UR10][R14.64+0x1c] ;  /* 0x00001c0a0e1d7980 */ /* 0x000f62000c101900 */
[----:B--2---:R-:W-:-:S03]  /*1c70*/  FADD R26, R25, R26 ;  /* 0x0000001a191a7221 */ /* 0x004fc60000000000 */
[----:B------:R-:W2:Y:S01]  /*1c80*/  LD.E R25, desc[UR4][R14.64+0x10] ;  /* 0x000010040e197980 */ /* 0x000ea2000c101900 */
[----:B---3--:R-:W-:-:S04]  /*1c90*/  FADD R27, R26, R27 ;  /* 0x0000001b1a1b7221 */ /* 0x008fc80000000000 */
[----:B----4-:R-:W-:Y:S02]  /*1ca0*/  FADD R27, R27, R24 ;  /* 0x000000181b1b7221 */ /* 0x010fe40000000000 */
[----:B------:R-:W3:Y:S02]  /*1cb0*/  LD.E R24, desc[UR6][R14.64+0x14] ;  /* 0x000014060e187980 */ /* 0x000ee4000c101900 */
[----:B-----5:R-:W-:Y:S02]  /*1cc0*/  FADD R18, R27, R18 ;  /* 0x000000121b127221 */ /* 0x020fe40000000000 */
[----:B------:R-:W4:Y:S01]  /*1cd0*/  LD.E R27, desc[UR8][R14.64+0x18] ;  /* 0x000018080e1b7980 */ /* 0x000f22000c101900 */
[----:B------:R-:W-:Y:S02]  /*1ce0*/  VIADD R19, R19, 0x8 ;  /* 0x0000000813137836 */ /* 0x000fe40000000000 */
[----:B--2---:R-:W-:-:S04]  /*1cf0*/  FADD R25, R18, R25 ;  /* 0x0000001912197221 */ /* 0x004fc80000000000 */
[----:B---3--:R-:W-:-:S04]  /*1d00*/  FADD R24, R25, R24 ;  /* 0x0000001819187221 */ /* 0x008fc80000000000 */
[----:B----4-:R-:W-:-:S04]  /*1d10*/  FADD R24, R24, R27 ;  /* 0x0000001b18187221 */ /* 0x010fc80000000000 */
[----:B------:R-:W-:-:S07]  /*1d20*/  FADD R25, R24, R29 ;  /* 0x0000001d18197221 */ /* 0x000fce0000000000 */
.L_x_72:
[----:B------:R-:W-:Y:S05]  /*1d30*/  BSYNC.RECONVERGENT B1 ;  /* 0x0000000000017941 */ /* 0x000fea0003800200 */
.L_x_71:
[----:B------:R-:W-:Y:S05]  /*1d40*/  @!P2 BRA `(.L_x_70) ;  /* 0x000000000064a947 */ /* 0x000fea0003800000 */
[----:B------:R-:W-:-:S04]  /*1d50*/  IADD3 R14, PT, PT, R12, -0x1, RZ ;  /* 0xffffffff0c0e7810 */ /* 0x000fc80007ffe0ff */
[----:B------:R-:W-:-:S13]  /*1d60*/  ISETP.GE.U32.AND P1, PT, R14, 0x3, PT ;  /* 0x000000030e00780c */ /* 0x000fda0003f26070 */
[C---:B--2---:R-:W-:Y:S01]  /*1d70*/  @P1 R2UR UR4, R6.reuse ;  /* 0x00000000060412ca */ /* 0x044fe200000e0000 */
[----:B------:R-:W-:Y:S01]  /*1d80*/  @P1 IMAD.WIDE.U32 R14, R19, 0x4, R4 ;  /* 0x00000004130e1825 */ /* 0x000fe200078e0004 */
[C---:B------:R-:W-:Y:S02]  /*1d90*/  @P1 R2UR UR5, R7.reuse ;  /* 0x00000000070512ca */ /* 0x040fe400000e0000 */
[C---:B------:R-:W-:Y:S02]  /*1da0*/  @P1 R2UR UR6, R6.reuse ;  /* 0x00000000060612ca */ /* 0x040fe400000e0000 */
[C---:B------:R-:W-:Y:S02]  /*1db0*/  @P1 R2UR UR7, R7.reuse ;  /* 0x00000000070712ca */ /* 0x040fe400000e0000 */
[----:B------:R-:W-:Y:S02]  /*1dc0*/  @P1 R2UR UR8, R6 ;  /* 0x00000000060812ca */ /* 0x000fe400000e0000 */
[----:B------:R-:W-:-:S02]  /*1dd0*/  @P1 R2UR UR9, R7 ;  /* 0x00000000070912ca */ /* 0x000fc400000e0000 */
[C---:B------:R-:W-:Y:S02]  /*1de0*/  @P1 R2UR UR10, R6.reuse ;  /* 0x00000000060a12ca */ /* 0x040fe400000e0000 */
[C---:B------:R-:W-:Y:S01]  /*1df0*/  @P1 R2UR UR11, R7.reuse ;  /* 0x00000000070b12ca */ /* 0x040fe200000e0000 */
[----:B------:R-:W2:Y:S01]  /*1e00*/  @P1 LD.E R28, desc[UR4][R14.64] ;  /* 0x000000040e1c1980 */ /* 0x000ea2000c101900 */
[----:B------:R-:W-:Y:S02]  /*1e10*/  @P0 R2UR UR4, R6 ;  /* 0x00000000060402ca */ /* 0x000fe400000e0000 */
[----:B------:R-:W-:Y:S01]  /*1e20*/  @P0 R2UR UR5, R7 ;  /* 0x00000000070502ca */ /* 0x000fe200000e0000 */
[----:B------:R-:W3:Y:S01]  /*1e30*/  @P1 LD.E R26, desc[UR6][R14.64+0x4] ;  /* 0x000004060e1a1980 */ /* 0x000ee2000c101900 */
[----:B------:R-:W-:-:S03]  /*1e40*/  @P1 VIADD R19, R19, 0x4 ;  /* 0x0000000413131836 */ /* 0x000fc60000000000 */
[----:B------:R-:W4:Y:S01]  /*1e50*/  @P1 LD.E R24, desc[UR8][R14.64+0x8] ;  /* 0x000008080e181980 */ /* 0x000f22000c101900 */
[----:B------:R-:W-:-:S03]  /*1e60*/  @P0 IMAD.WIDE.U32 R18, R19, 0x4, R4 ;  /* 0x0000000413120825 */ /* 0x000fc600078e0004 */
[----:B------:R-:W5:Y:S04]  /*1e70*/  @P1 LD.E R27, desc[UR10][R14.64+0xc] ;  /* 0x00000c0a0e1b1980 */ /* 0x000f68000c101900 */
[----:B------:R-:W5:Y:S01]  /*1e80*/  @P0 LD.E R18, desc[UR4][R18.64] ;  /* 0x0000000412120980 */ /* 0x000f62000c101900 */
[----:B--2---:R-:W-:-:S04]  /*1e90*/  @P1 FADD R29, R25, R28 ;  /* 0x0000001c191d1221 */ /* 0x004fc80000000000 */
[----:B---3--:R-:W-:-:S04]  /*1ea0*/  @P1 FADD R29, R29, R26 ;  /* 0x0000001a1d1d1221 */ /* 0x008fc80000000000 */
[----:B----4-:R-:W-:-:S04]  /*1eb0*/  @P1 FADD R24, R29, R24 ;  /* 0x000000181d181221 */ /* 0x010fc80000000000 */
[----:B-----5:R-:W-:-:S04]  /*1ec0*/  @P1 FADD R25, R24, R27 ;  /* 0x0000001b18191221 */ /* 0x020fc80000000000 */
[----:B------:R-:W-:-:S07]  /*1ed0*/  @P0 FADD R25, R25, R18 ;  /* 0x0000001219190221 */ /* 0x000fce0000000000 */
.L_x_70:
[----:B------:R-:W-:Y:S05]  /*1ee0*/  BSYNC.RECONVERGENT B0 ;  /* 0x0000000000007941 */ /* 0x000fea0003800200 */
.L_x_69:
[----:B------:R-:W0:Y:S01]  /*1ef0*/  MUFU.RCP R15, R8 ;  /* 0x00000008000f7308 */ /* 0x000e220000001000 */
[----:B------:R-:W-:Y:S07]  /*1f00*/  BSSY.RECONVERGENT B0, `(.L_x_73) ;  /* 0x000000b000007945 */ /* 0x000fee0003800200 */
[----:B------:R-:W1:Y:S01]  /*1f10*/  FCHK P0, R25, R8 ;  /* 0x0000000819007302 */ /* 0x000e620000000000 */
[----:B0-----:R-:W-:-:S04]  /*1f20*/  FFMA R14, -R8, R15, 1 ;  /* 0x3f800000080e7423 */ /* 0x001fc8000000010f */
[----:B------:R-:W-:-:S04]  /*1f30*/  FFMA R14, R15, R14, R15 ;  /* 0x0000000e0f0e7223 */ /* 0x000fc8000000000f */
[----:B------:R-:W-:-:S04]  /*1f40*/  FFMA R15, R14, R25, RZ ;  /* 0x000000190e0f7223 */ /* 0x000fc800000000ff */
[----:B------:R-:W-:-:S04]  /*1f50*/  FFMA R18, -R8, R15, R25 ;  /* 0x0000000f08127223 */ /* 0x000fc80000000119 */
[----:B------:R-:W-:Y:S01]  /*1f60*/  FFMA R19, R14, R18, R15 ;  /* 0x000000120e137223 */ /* 0x000fe2000000000f */
[----:B-1----:R-:W-:Y:S06]  /*1f70*/  @!P0 BRA `(.L_x_74) ;  /* 0x00000000000c8947 */ /* 0x002fec0003800000 */
[----:B------:R-:W-:Y:S02]  /*1f80*/  MOV R14, R25 ;  /* 0x00000019000e7202 */ /* 0x000fe40000000f00 */
[----:B------:R-:W-:-:S07]  /*1f90*/  MOV R18, 0x1fb0 ;  /* 0x00001fb000127802 */ /* 0x000fce0000000f00 */
[----:B--2---:R-:W-:Y:S05]  /*1fa0*/  CALL.REL.NOINC `($__internal_0_$__cuda_sm3x_div_rn_noftz_f32_slowpath) ;  /* 0x0000000000387944 */ /* 0x004fea0003c00000 */
.L_x_74:
[----:B------:R-:W-:Y:S05]  /*1fb0*/  BSYNC.RECONVERGENT B0 ;  /* 0x0000000000007941 */ /* 0x000fea0003800200 */
.L_x_73:
        /* <DEDUP_REMOVED lines=13> */
        .weak           $__internal_0_$__cuda_sm3x_div_rn_noftz_f32_slowpath
        .type           $__internal_0_$__cuda_sm3x_div_rn_noftz_f32_slowpath,@function
        .size           $__internal_0_$__cuda_sm3x_div_rn_noftz_f32_slowpath,(.L_x_157 - $__internal_0_$__cuda_sm3x_div_rn_noftz_f32_slowpath)
$__internal_0_$__cuda_sm3x_div_rn_noftz_f32_slowpath:
[----:B------:R-:W-:Y:S01]  /*2090*/  SHF.R.U32.HI R24, RZ, 0x17, R8 ;  /* 0x00000017ff187819 */ /* 0x000fe20000011608 */
[----:B------:R-:W-:Y:S01]  /*20a0*/  BSSY.RECONVERGENT B1, `(.L_x_76) ;  /* 0x0000063000017945 */ /* 0x000fe20003800200 */
[----:B------:R-:W-:Y:S02]  /*20b0*/  SHF.R.U32.HI R19, RZ, 0x17, R14 ;  /* 0x00000017ff137819 */ /* 0x000fe4000001160e */
[----:B------:R-:W-:Y:S02]  /*20c0*/  LOP3.LUT R24, R24, 0xff, RZ, 0xc0, !PT ;  /* 0x000000ff18187812 */ /* 0x000fe400078ec0ff */
[----:B------:R-:W-:Y:S02]  /*20d0*/  LOP3.LUT R19, R19, 0xff, RZ, 0xc0, !PT ;  /* 0x000000ff13137812 */ /* 0x000fe400078ec0ff */
[----:B------:R-:W-:Y:S02]  /*20e0*/  IADD3 R26, PT, PT, R24, -0x1, RZ ;  /* 0xffffffff181a7810 */ /* 0x000fe40007ffe0ff */
[----:B------:R-:W-:Y:S01]  /*20f0*/  MOV R25, R8 ;  /* 0x0000000800197202 */ /* 0x000fe20000000f00 */
[----:B------:R-:W-:Y:S01]  /*2100*/  VIADD R27, R19, 0xffffffff ;  /* 0xffffffff131b7836 */ /* 0x000fe20000000000 */
[----:B------:R-:W-:-:S04]  /*2110*/  ISETP.GT.U32.AND P0, PT, R26, 0xfd, PT ;  /* 0x000000fd1a00780c */ /* 0x000fc80003f04070 */
[----:B------:R-:W-:-:S13]  /*2120*/  ISETP.GT.U32.OR P0, PT, R27, 0xfd, P0 ;  /* 0x000000fd1b00780c */ /* 0x000fda0000704470 */
[----:B------:R-:W-:Y:S01]  /*2130*/  @!P0 IMAD.MOV.U32 R15, RZ, RZ, RZ ;  /* 0x000000ffff0f8224 */ /* 0x000fe200078e00ff */
[----:B------:R-:W-:Y:S06]  /*2140*/  @!P0 BRA `(.L_x_77) ;  /* 0x00000000005c8947 */ /* 0x000fec0003800000 */
[----:B------:R-:W-:Y:S02]  /*2150*/  FSETP.GTU.FTZ.AND P0, PT, |R14|, +INF , PT ;  /* 0x7f8000000e00780b */ /* 0x000fe40003f1c200 */
[----:B------:R-:W-:-:S04]  /*2160*/  FSETP.GTU.FTZ.AND P1, PT, |R8|, +INF , PT ;  /* 0x7f8000000800780b */ /* 0x000fc80003f3c200 */
[----:B------:R-:W-:-:S13]  /*2170*/  PLOP3.LUT P0, PT, P0, P1, PT, 0xf8, 0x8f ;  /* 0x00000000008f781c */ /* 0x000fda0000703f70 */
[----:B------:R-:W-:Y:S05]  /*2180*/  @P0 BRA `(.L_x_78) ;  /* 0x00000004004c0947 */ /* 0x000fea0003800000 */
[----:B------:R-:W-:-:S13]  /*2190*/  LOP3.LUT P0, RZ, R25, 0x7fffffff, R14, 0xc8, !PT ;  /* 0x7fffffff19ff7812 */ /* 0x000fda000780c80e */
[----:B------:R-:W-:Y:S05]  /*21a0*/  @!P0 BRA `(.L_x_79) ;  /* 0x00000004003c8947 */ /* 0x000fea0003800000 */
[----:B------:R-:W-:Y:S02]  /*21b0*/  FSETP.NEU.FTZ.AND P2, PT, |R14|, +INF , PT ;  /* 0x7f8000000e00780b */ /* 0x000fe40003f5d200 */
[----:B------:R-:W-:Y:S02]  /*21c0*/  FSETP.NEU.FTZ.AND P1, PT, |R8|, +INF , PT ;  /* 0x7f8000000800780b */ /* 0x000fe40003f3d200 */
[----:B------:R-:W-:-:S11]  /*21d0*/  FSETP.NEU.FTZ.AND P0, PT, |R14|, +INF , PT ;  /* 0x7f8000000e00780b */ /* 0x000fd60003f1d200 */
[----:B------:R-:W-:Y:S05]  /*21e0*/  @!P1 BRA !P2, `(.L_x_79) ;  /* 0x00000004002c9947 */ /* 0x000fea0005000000 */
[----:B------:R-:W-:-:S04]  /*21f0*/  LOP3.LUT P2, RZ, R14, 0x7fffffff, RZ, 0xc0, !PT ;  /* 0x7fffffff0eff7812 */ /* 0x000fc8000784c0ff */
[----:B------:R-:W-:-:S13]  /*2200*/  PLOP3.LUT P1, PT, P1, P2, PT, 0x2f, 0xf2 ;  /* 0x0000000000f2781c */ /* 0x000fda0000f24577 */
[----:B------:R-:W-:Y:S05]  /*2210*/  @P1 BRA `(.L_x_80) ;  /* 0x0000000400181947 */ /* 0x000fea0003800000 */
[----:B------:R-:W-:-:S04]  /*2220*/  LOP3.LUT P1, RZ, R25, 0x7fffffff, RZ, 0xc0, !PT ;  /* 0x7fffffff19ff7812 */ /* 0x000fc8000782c0ff */
[----:B------:R-:W-:-:S13]  /*2230*/  PLOP3.LUT P0, PT, P0, P1, PT, 0x2f, 0xf2 ;  /* 0x0000000000f2781c */ /* 0x000fda0000702577 */
[----:B------:R-:W-:Y:S05]  /*2240*/  @P0 BRA `(.L_x_81) ;  /* 0x0000000400000947 */ /* 0x000fea0003800000 */
[----:B------:R-:W-:Y:S02]  /*2250*/  ISETP.GE.AND P0, PT, R27, RZ, PT ;  /* 0x000000ff1b00720c */ /* 0x000fe40003f06270 */
[----:B------:R-:W-:-:S11]  /*2260*/  ISETP.GE.AND P1, PT, R26, RZ, PT ;  /* 0x000000ff1a00720c */ /* 0x000fd60003f26270 */
[----:B------:R-:W-:Y:S01]  /*2270*/  @P0 MOV R15, RZ ;  /* 0x000000ff000f0202 */ /* 0x000fe20000000f00 */
[----:B------:R-:W-:Y:S02]  /*2280*/  @!P0 IMAD.MOV.U32 R15, RZ, RZ, -0x40 ;  /* 0xffffffc0ff0f8424 */ /* 0x000fe400078e00ff */
[----:B------:R-:W-:Y:S01]  /*2290*/  @!P0 FFMA R14, R14, 1.84467440737095516160e+19, RZ ;  /* 0x5f8000000e0e8823 */ /* 0x000fe200000000ff */
[----:B------:R-:W-:Y:S02]  /*22a0*/  @!P1 FFMA R25, R8, 1.84467440737095516160e+19, RZ ;  /* 0x5f80000008199823 */ /* 0x000fe400000000ff */
[----:B------:R-:W-:-:S07]  /*22b0*/  @!P1 IADD3 R15, PT, PT, R15, 0x40, RZ ;  /* 0x000000400f0f9810 */ /* 0x000fce0007ffe0ff */
.L_x_77:
[----:B------:R-:W-:Y:S01]  /*22c0*/  LEA R26, R24, 0xc0800000, 0x17 ;  /* 0xc0800000181a7811 */ /* 0x000fe200078eb8ff */
[----:B------:R-:W-:Y:S01]  /*22d0*/  BSSY.RECONVERGENT B2, `(.L_x_82) ;  /* 0x0000036000027945 */ /* 0x000fe20003800200 */
[----:B------:R-:W-:-:S03]  /*22e0*/  IADD3 R27, PT, PT, R19, -0x7f, RZ ;  /* 0xffffff81131b7810 */ /* 0x000fc60007ffe0ff */
[----:B------:R-:W-:Y:S02]  /*22f0*/  IMAD.IADD R28, R25, 0x1, -R26 ;  /* 0x00000001191c7824 */ /* 0x000fe400078e0a1a */
[----:B------:R-:W-:Y:S02]  /*2300*/  IMAD R14, R27, -0x800000, R14 ;  /* 0xff8000001b0e7824 */ /* 0x000fe400078e020e */
[----:B------:R-:W0:Y:S01]  /*2310*/  MUFU.RCP R26, R28 ;  /* 0x0000001c001a7308 */ /* 0x000e220000001000 */
[----:B------:R-:W-:-:S04]  /*2320*/  FADD.FTZ R25, -R28, -RZ ;  /* 0x800000ff1c197221 */ /* 0x000fc80000010100 */
[----:B0-----:R-:W-:-:S04]  /*2330*/  FFMA R19, R26, R25, 1 ;  /* 0x3f8000001a137423 */ /* 0x001fc80000000019 */
[----:B------:R-:W-:Y:S01]  /*2340*/  FFMA R19, R26, R19, R26 ;  /* 0x000000131a137223 */ /* 0x000fe2000000001a */
[----:B------:R-:W-:-:S03]  /*2350*/  IADD3 R26, PT, PT, R27, 0x7f, -R24 ;  /* 0x0000007f1b1a7810 */ /* 0x000fc60007ffe818 */
[----:B------:R-:W-:Y:S02]  /*2360*/  FFMA R24, R14, R19, RZ ;  /* 0x000000130e187223 */ /* 0x000fe400000000ff */
[----:B------:R-:W-:Y:S02]  /*2370*/  IMAD.IADD R26, R26, 0x1, R15 ;  /* 0x000000011a1a7824 */ /* 0x000fe400078e020f */
[----:B------:R-:W-:-:S04]  /*2380*/  FFMA R27, R25, R24, R14 ;  /* 0x00000018191b7223 */ /* 0x000fc8000000000e */
[----:B------:R-:W-:-:S04]  /*2390*/  FFMA R24, R19, R27, R24 ;  /* 0x0000001b13187223 */ /* 0x000fc80000000018 */
[----:B------:R-:W-:-:S04]  /*23a0*/  FFMA R25, R25, R24, R14 ;  /* 0x0000001819197223 */ /* 0x000fc8000000000e */
[----:B------:R-:W-:-:S05]  /*23b0*/  FFMA R14, R19, R25, R24 ;  /* 0x00000019130e7223 */ /* 0x000fca0000000018 */
[----:B------:R-:W-:-:S04]  /*23c0*/  SHF.R.U32.HI R15, RZ, 0x17, R14 ;  /* 0x00000017ff0f7819 */ /* 0x000fc8000001160e */
[----:B------:R-:W-:-:S04]  /*23d0*/  LOP3.LUT R15, R15, 0xff, RZ, 0xc0, !PT ;  /* 0x000000ff0f0f7812 */ /* 0x000fc800078ec0ff */
[----:B------:R-:W-:-:S05]  /*23e0*/  IADD3 R15, PT, PT, R15, R26, RZ ;  /* 0x0000001a0f0f7210 */ /* 0x000fca0007ffe0ff */
[----:B------:R-:W-:-:S05]  /*23f0*/  VIADD R27, R15, 0xffffffff ;  /* 0xffffffff0f1b7836 */ /* 0x000fca0000000000 */
[----:B------:R-:W-:-:S13]  /*2400*/  ISETP.GE.U32.AND P0, PT, R27, 0xfe, PT ;  /* 0x000000fe1b00780c */ /* 0x000fda0003f06070 */
[----:B------:R-:W-:Y:S05]  /*2410*/  @!P0 BRA `(.L_x_83) ;  /* 0x0000000000808947 */ /* 0x000fea0003800000 */
[----:B------:R-:W-:-:S13]  /*2420*/  ISETP.GT.AND P0, PT, R15, 0xfe, PT ;  /* 0x000000fe0f00780c */ /* 0x000fda0003f04270 */
[----:B------:R-:W-:Y:S05]  /*2430*/  @P0 BRA `(.L_x_84) ;  /* 0x00000000006c0947 */ /* 0x000fea0003800000 */
[----:B------:R-:W-:-:S13]  /*2440*/  ISETP.GE.AND P0, PT, R15, 0x1, PT ;  /* 0x000000010f00780c */ /* 0x000fda0003f06270 */
[----:B------:R-:W-:Y:S05]  /*2450*/  @P0 BRA `(.L_x_85) ;  /* 0x0000000000740947 */ /* 0x000fea0003800000 */
[----:B------:R-:W-:Y:S02]  /*2460*/  ISETP.GE.AND P0, PT, R15, -0x18, PT ;  /* 0xffffffe80f00780c */ /* 0x000fe40003f06270 */
[----:B------:R-:W-:-:S11]  /*2470*/  LOP3.LUT R14, R14, 0x80000000, RZ, 0xc0, !PT ;  /* 0x800000000e0e7812 */ /* 0x000fd600078ec0ff */
[----:B------:R-:W-:Y:S05]  /*2480*/  @!P0 BRA `(.L_x_85) ;  /* 0x0000000000688947 */ /* 0x000fea0003800000 */
[CCC-:B------:R-:W-:Y:S01]  /*2490*/  FFMA.RZ R27, R19.reuse, R25.reuse, R24.reuse ;  /* 0x00000019131b7223 */ /* 0x1c0fe2000000c018 */
[CCC-:B------:R-:W-:Y:S01]  /*24a0*/  FFMA.RP R26, R19.reuse, R25.reuse, R24.reuse ;  /* 0x00000019131a7223 */ /* 0x1c0fe20000008018 */
[----:B------:R-:W-:Y:S01]  /*24b0*/  FFMA.RM R19, R19, R25, R24 ;  /* 0x0000001913137223 */ /* 0x000fe20000004018 */
[----:B------:R-:W-:Y:S02]  /*24c0*/  IADD3 R24, PT, PT, R15, 0x20, RZ ;  /* 0x000000200f187810 */ /* 0x000fe40007ffe0ff */
[----:B------:R-:W-:Y:S02]  /*24d0*/  LOP3.LUT R27, R27, 0x7fffff, RZ, 0xc0, !PT ;  /* 0x007fffff1b1b7812 */ /* 0x000fe400078ec0ff */
[----:B------:R-:W-:Y:S02]  /*24e0*/  ISETP.NE.AND P2, PT, R15, RZ, PT ;  /* 0x000000ff0f00720c */ /* 0x000fe40003f45270 */
[----:B------:R-:W-:Y:S02]  /*24f0*/  LOP3.LUT R27, R27, 0x800000, RZ, 0xfc, !PT ;  /* 0x008000001b1b7812 */ /* 0x000fe400078efcff */
[----:B------:R-:W-:Y:S01]  /*2500*/  ISETP.NE.AND P1, PT, R15, RZ, PT ;  /* 0x000000ff0f00720c */ /* 0x000fe20003f25270 */
[----:B------:R-:W-:Y:S01]  /*2510*/  IMAD.MOV R15, RZ, RZ, -R15 ;  /* 0x000000ffff0f7224 */ /* 0x000fe200078e0a0f */
[----:B------:R-:W-:-:S02]  /*2520*/  SHF.L.U32 R24, R27, R24, RZ ;  /* 0x000000181b187219 */ /* 0x000fc400000006ff */
[----:B------:R-:W-:Y:S02]  /*2530*/  FSETP.NEU.FTZ.AND P0, PT, R26, R19, PT ;  /* 0x000000131a00720b */ /* 0x000fe40003f1d000 */
[----:B------:R-:W-:Y:S02]  /*2540*/  SEL R26, R15, RZ, P2 ;  /* 0x000000ff0f1a7207 */ /* 0x000fe40001000000 */
[----:B------:R-:W-:Y:S02]  /*2550*/  ISETP.NE.AND P1, PT, R24, RZ, P1 ;  /* 0x000000ff1800720c */ /* 0x000fe40000f25270 */
[----:B------:R-:W-:Y:S02]  /*2560*/  SHF.R.U32.HI R26, RZ, R26, R27 ;  /* 0x0000001aff1a7219 */ /* 0x000fe4000001161b */
[----:B------:R-:W-:Y:S02]  /*2570*/  PLOP3.LUT P0, PT, P0, P1, PT, 0xf8, 0x8f ;  /* 0x00000000008f781c */ /* 0x000fe40000703f70 */
[----:B------:R-:W-:-:S02]  /*2580*/  SHF.R.U32.HI R24, RZ, 0x1, R26 ;  /* 0x00000001ff187819 */ /* 0x000fc4000001161a */
[----:B------:R-:W-:-:S04]  /*2590*/  SEL R15, RZ, 0x1, !P0 ;  /* 0x00000001ff0f7807 */ /* 0x000fc80004000000 */
[----:B------:R-:W-:-:S04]  /*25a0*/  LOP3.LUT R15, R15, 0x1, R24, 0xf8, !PT ;  /* 0x000000010f0f7812 */ /* 0x000fc800078ef818 */
[----:B------:R-:W-:-:S04]  /*25b0*/  LOP3.LUT R15, R15, R26, RZ, 0xc0, !PT ;  /* 0x0000001a0f0f7212 */ /* 0x000fc800078ec0ff */
[----:B------:R-:W-:-:S04]  /*25c0*/  IADD3 R15, PT, PT, R24, R15, RZ ;  /* 0x0000000f180f7210 */ /* 0x000fc80007ffe0ff */
[----:B------:R-:W-:Y:S01]  /*25d0*/  LOP3.LUT R14, R15, R14, RZ, 0xfc, !PT ;  /* 0x0000000e0f0e7212 */ /* 0x000fe200078efcff */
[----:B------:R-:W-:Y:S06]  /*25e0*/  BRA `(.L_x_85) ;  /* 0x0000000000107947 */ /* 0x000fec0003800000 */
.L_x_84:
[----:B------:R-:W-:-:S04]  /*25f0*/  LOP3.LUT R14, R14, 0x80000000, RZ, 0xc0, !PT ;  /* 0x800000000e0e7812 */ /* 0x000fc800078ec0ff */
[----:B------:R-:W-:Y:S01]  /*2600*/  LOP3.LUT R14, R14, 0x7f800000, RZ, 0xfc, !PT ;  /* 0x7f8000000e0e7812 */ /* 0x000fe200078efcff */
[----:B------:R-:W-:Y:S06]  /*2610*/  BRA `(.L_x_85) ;  /* 0x0000000000047947 */ /* 0x000fec0003800000 */
.L_x_83:
[----:B------:R-:W-:-:S07]  /*2620*/  IMAD R14, R26, 0x800000, R14 ;  /* 0x008000001a0e7824 */ /* 0x000fce00078e020e */
.L_x_85:
[----:B------:R-:W-:Y:S05]  /*2630*/  BSYNC.RECONVERGENT B2 ;  /* 0x0000000000027941 */ /* 0x000fea0003800200 */
.L_x_82:
[----:B------:R-:W-:Y:S05]  /*2640*/  BRA `(.L_x_86) ;  /* 0x0000000000207947 */ /* 0x000fea0003800000 */
.L_x_81:
[----:B------:R-:W-:-:S04]  /*2650*/  LOP3.LUT R14, R25, 0x80000000, R14, 0x48, !PT ;  /* 0x80000000190e7812 */ /* 0x000fc800078e480e */
[----:B------:R-:W-:Y:S01]  /*2660*/  LOP3.LUT R14, R14, 0x7f800000, RZ, 0xfc, !PT ;  /* 0x7f8000000e0e7812 */ /* 0x000fe200078efcff */
[----:B------:R-:W-:Y:S06]  /*2670*/  BRA `(.L_x_86) ;  /* 0x0000000000147947 */ /* 0x000fec0003800000 */
.L_x_80:
[----:B------:R-:W-:Y:S01]  /*2680*/  LOP3.LUT R14, R25, 0x80000000, R14, 0x48, !PT ;  /* 0x80000000190e7812 */ /* 0x000fe200078e480e */
[----:B------:R-:W-:Y:S06]  /*2690*/  BRA `(.L_x_86) ;  /* 0x00000000000c7947 */ /* 0x000fec0003800000 */
.L_x_79:
[----:B------:R-:W0:Y:S01]  /*26a0*/  MUFU.RSQ R14, -QNAN ;  /* 0xffc00000000e7908 */ /* 0x000e220000001400 */
[----:B------:R-:W-:Y:S05]  /*26b0*/  BRA `(.L_x_86) ;  /* 0x0000000000047947 */ /* 0x000fea0003800000 */
.L_x_78:
[----:B------:R-:W-:-:S07]  /*26c0*/  FADD.FTZ R14, R14, R8 ;  /* 0x000000080e0e7221 */ /* 0x000fce0000010000 */
.L_x_86:
[----:B------:R-:W-:Y:S05]  /*26d0*/  BSYNC.RECONVERGENT B1 ;  /* 0x0000000000017941 */ /* 0x000fea0003800200 */
.L_x_76:
[----:B------:R-:W-:Y:S01]  /*26e0*/  HFMA2 R15, -RZ, RZ, 0, 0 ;  /* 0x00000000ff0f7431 */ /* 0x000fe200000001ff */
[----:B0-----:R-:W-:Y:S01]  /*26f0*/  MOV R19, R14 ;  /* 0x0000000e00137202 */ /* 0x001fe20000000f00 */
[----:B------:R-:W-:-:S04]  /*2700*/  IMAD.MOV.U32 R14, RZ, RZ, R18 ;  /* 0x000000ffff0e7224 */ /* 0x000fc800078e0012 */
[----:B------:R-:W-:Y:S05]  /*2710*/  RET.REL.NODEC R14 `(_Z20AveragePoolingGlobalPfS_iii) ;  /* 0xffffffd80e387950 */ /* 0x000fea0003c3ffff */
.L_x_87:
        /* <DEDUP_REMOVED lines=14> */
.L_x_157:


//--------------------- .text._Z23Conv2d_multi_channel_inPfS_S_iiiiS_ --------------------------
	.section	.text._Z23Conv2d_multi_channel_inPfS_S_iiiiS_,"ax",@progbits
	.align	128
        .global         _Z23Conv2d_multi_channel_inPfS_S_iiiiS_
        .type           _Z23Conv2d_multi_channel_inPfS_S_iiiiS_,@function
        .size           _Z23Conv2d_multi_channel_inPfS_S_iiiiS_,(.L_x_161 - _Z23Conv2d_multi_channel_inPfS_S_iiiiS_)
        .other          _Z23Conv2d_multi_channel_inPfS_S_iiiiS_,@"STO_CUDA_ENTRY STV_DEFAULT"
_Z23Conv2d_multi_channel_inPfS_S_iiiiS_:
.text._Z23Conv2d_multi_channel_inPfS_S_iiiiS_:
[----:B------:R-:W0:Y:S01]  /*0000*/  LDC R1, c[0x0][0x37c] ;  /* 0x0000df00ff017b82 */ /* 0x000e220000000800 */
[----:B------:R-:W1:Y:S01]  /*0010*/  LDCU UR4, c[0x0][0x39c] ;  /* 0x00007380ff0477ac */ /* 0x000e620008000800 */
[----:B------:R-:W-:Y:S01]  /*0020*/  MOV R2, 0x0 ;  /* 0x0000000000027802 */ /* 0x000fe20000000f00 */
[----:B------:R-:W2:Y:S05]  /*0030*/  LDCU.64 UR36, c[0x0][0x358] ;  /* 0x00006b00ff2477ac */ /* 0x000eaa0008000a00 */
[----:B------:R3:W4:Y:S01]  /*0040*/  LDC.64 R6, c[0x4][R2] ;  /* 0x0100000002067b82 */ /* 0x0007220000000a00 */
[----:B-1----:R-:W-:-:S04]  /*0050*/  UIMAD.WIDE UR4, UR4, UR4, URZ ;  /* 0x00000004040472a5 */ /* 0x002fc8000f8e02ff */
[----:B------:R-:W-:Y:S02]  /*0060*/  USHF.L.U32 UR39, UR4, 0x2, URZ ;  /* 0x0000000204277899 */ /* 0x000fe400080006ff */
[----:B------:R-:W-:-:S04]  /*0070*/  USHF.L.U64.HI UR38, UR4, 0x2, UR5 ;  /* 0x0000000204267899 */ /* 0x000fc80008010205 */
[----:B------:R-:W-:Y:S02]  /*0080*/  MOV R4, UR39 ;  /* 0x0000002700047c02 */ /* 0x000fe40008000f00 */
[----:B--23--:R-:W-:-:S07]  /*0090*/  MOV R5, UR38 ;  /* 0x0000002600057c02 */ /* 0x00cfce0008000f00 */
[----:B------:R-:W-:-:S07]  /*00a0*/  LEPC R20, `(.L_x_88) ;  /* 0x000000001014794e */ /* 0x000fce0000000000 */
[----:B0---4-:R-:W-:Y:S05]  /*00b0*/  CALL.ABS.NOINC R6 ;  /* 0x0000000006007343 */ /* 0x011fea0003c00000 */
.L_x_88:
[----:B------:R-:W0:Y:S01]  /*00c0*/  LDC.64 R2, c[0x4][R2] ;  /* 0x0100000002027b82 */ /* 0x000e220000000a00 */
[----:B------:R-:W-:Y:S02]  /*00d0*/  MOV R16, R4 ;  /* 0x0000000400107202 */ /* 0x000fe40000000f00 */
[----:B------:R-:W-:Y:S02]  /*00e0*/  MOV R17, R5 ;  /* 0x0000000500117202 */ /* 0x000fe40000000f00 */
[----:B------:R-:W-:Y:S02]  /*00f0*/  MOV R4, UR39 ;  /* 0x0000002700047c02 */ /* 0x000fe40008000f00 */
[----:B------:R-:W-:-:S07]  /*0100*/  MOV R5, UR38 ;  /* 0x0000002600057c02 */ /* 0x000fce0008000f00 */
[----:B------:R-:W-:-:S07]  /*0110*/  LEPC R20, `(.L_x_89) ;  /* 0x000000001014794e */ /* 0x000fce0000000000 */
[----:B0-----:R-:W-:Y:S05]  /*0120*/  CALL.ABS.NOINC R2 ;  /* 0x0000000002007343 */ /* 0x001fea0003c00000 */
.L_x_89:
[----:B------:R-:W0:Y:S01]  /*0130*/  LDCU UR5, c[0x0][0x39c] ;  /* 0x00007380ff0577ac */ /* 0x000e220008000800 */
[----:B------:R-:W1:Y:S01]  /*0140*/  S2R R0, SR_CTAID.X ;  /* 0x0000000000007919 */ /* 0x000e620000002500 */
[----:B------:R-:W2:Y:S01]  /*0150*/  LDCU UR4, c[0x0][0x3a0] ;  /* 0x00007400ff0477ac */ /* 0x000ea20008000800 */
[----:B0-----:R-:W-:-:S04]  /*0160*/  MOV R6, UR5 ;  /* 0x0000000500067c02 */ /* 0x001fc80008000f00 */
[----:B--2---:R-:W-:-:S04]  /*0170*/  VIMNMX R2, PT, PT, R6, UR4, PT ;  /* 0x0000000406027c48 */ /* 0x004fc8000bfe0100 */
[----:B------:R-:W-:-:S13]  /*0180*/  ISETP.GE.AND P0, PT, R2, 0x1, PT ;  /* 0x000000010200780c */ /* 0x000fda0003f06270 */
[----:B-1----:R-:W-:Y:S05]  /*0190*/  @!P0 BRA `(.L_x_90) ;  /* 0x0000000800008947 */ /* 0x002fea0003800000 */
[----:B------:R-:W-:Y:S01]  /*01a0*/  HFMA2 R7, -RZ, RZ, 0, 0 ;  /* 0x00000000ff077431 */ /* 0x000fe200000001ff */
[----:B------:R-:W-:Y:S01]  /*01b0*/  BSSY.RECONVERGENT B0, `(.L_x_90) ;  /* 0x000007e000007945 */ /* 0x000fe20003800200 */
[C---:B------:R-:W-:Y:S02]  /*01c0*/  LOP3.LUT R2, R6.reuse, 0x7, RZ, 0xc0, !PT ;  /* 0x0000000706027812 */ /* 0x040fe400078ec0ff */
[----:B------:R-:W-:-:S07]  /*01d0*/  LOP3.LUT R3, R6, 0x7ffffff8, RZ, 0xc0, !PT ;  /* 0x7ffffff806037812 */ /* 0x000fce00078ec0ff */
.L_x_98:
[----:B------:R-:W0:Y:S01]  /*01e0*/  S2R R8, SR_TID.X ;  /* 0x0000000000087919 */ /* 0x000e220000002100 */
[----:B------:R-:W0:Y:S01]  /*01f0*/  LDCU UR4, c[0x0][0x398] ;  /* 0x00007300ff0477ac */ /* 0x000e220008000800 */
[----:B------:R-:W-:Y:S01]  /*0200*/  MOV R9, R7 ;  /* 0x0000000700097202 */ /* 0x000fe20000000f00 */
[----:B------:R-:W-:Y:S01]  /*0210*/  BSSY.RECONVERGENT B1, `(.L_x_91) ;  /* 0x0000076000017945 */ /* 0x000fe20003800200 */
[----:B------:R-:W-:Y:S01]  /*0220*/  MOV R11, RZ ;  /* 0x000000ff000b7202 */ /* 0x000fe20000000f00 */
[----:B-1----:R-:W1:Y:S01]  /*0230*/  LDCU UR5, c[0x0][0x3a0] ;  /* 0x00007400ff0577ac */ /* 0x002e620008000800 */
[C---:B0-----:R-:W-:Y:S01]  /*0240*/  IMAD R8, R7.reuse, UR4, R8 ;  /* 0x0000000407087c24 */ /* 0x041fe2000f8e0208 */
[----:B------:R-:W-:-:S04]  /*0250*/  IADD3 R7, PT, PT, R7, 0x1, RZ ;  /* 0x0000000107077810 */ /* 0x000fc80007ffe0ff */
[----:B-123--:R-:W-:-:S13]  /*0260*/  ISETP.NE.AND P0, PT, R7, UR5, PT ;  /* 0x0000000507007c0c */ /* 0x00efda000bf05270 */
.L_x_97:
[----:B------:R-:W0:Y:S01]  /*0270*/  LDCU UR4, c[0x0][0x39c] ;  /* 0x00007380ff0477ac */ /* 0x000e220008000800 */
[----:B------:R-:W-:Y:S02]  /*0280*/  IADD3 R10, PT, PT, R0, R11, RZ ;  /* 0x0000000b000a7210 */ /* 0x000fe40007ffe0ff */
[----:B---3--:R-:W-:Y:S02]  /*0290*/  MOV R13, RZ ;  /* 0x000000ff000d7202 */ /* 0x008fe40000000f00 */
[----:B0-----:R-:W-:-:S04]  /*02a0*/  MOV R6, UR4 ;  /* 0x0000000400067c02 */ /* 0x001fc80008000f00 */
[----:B------:R-:W-:-:S13]  /*02b0*/  ISETP.GE.U32.AND P1, PT, R6, 0x8, PT ;  /* 0x000000080600780c */ /* 0x000fda0003f26070 */
[----:B-12---:R-:W-:Y:S05]  /*02c0*/  @!P1 BRA `(.L_x_92) ;  /* 0x0000000000b49947 */ /* 0x006fea0003800000 */
[----:B------:R-:W0:Y:S01]  /*02d0*/  LDC R29, c[0x0][0x398] ;  /* 0x0000e600ff1d7b82 */ /* 0x000e220000000800 */
[----:B------:R-:W-:Y:S01]  /*02e0*/  HFMA2 R28, -RZ, RZ, 0, 0 ;  /* 0x00000000ff1c7431 */ /* 0x000fe200000001ff */
[----:B------:R-:W-:Y:S06]  /*02f0*/  BSSY.RECONVERGENT B2, `(.L_x_93) ;  /* 0x0000029000027945 */ /* 0x000fec0003800200 */
[----:B------:R-:W1:Y:S02]  /*0300*/  LDC.64 R12, c[0x0][0x380] ;  /* 0x0000e000ff0c7b82 */ /* 0x000e640000000a00 */
.L_x_94:
[----:B------:R-:W-:-:S05]  /*0310*/  IADD3 R14, PT, PT, R8, R28, RZ ;  /* 0x0000001c080e7210 */ /* 0x000fca0007ffe0ff */
[----:B0-2---:R-:W-:-:S04]  /*0320*/  IMAD R23, R14, R29, R10 ;  /* 0x0000001d0e177224 */ /* 0x005fc800078e020a */
[----:B-1----:R-:W-:-:S05]  /*0330*/  IMAD.WIDE R22, R23, 0x4, R12 ;  /* 0x0000000417167825 */ /* 0x002fca00078e020c */
[----:B------:R-:W2:Y:S01]  /*0340*/  LDG.E R15, desc[UR36][R22.64] ;  /* 0x00000024160f7981 */ /* 0x000ea2000c1e1900 */
[----:B------:R-:W-:Y:S02]  /*0350*/  IMAD R14, R9, R6, R28 ;  /* 0x00000006090e7224 */ /* 0x000fe400078e021c */
[----:B------:R-:W-:-:S04]  /*0360*/  IMAD.WIDE R24, R29, 0x4, R22 ;  /* 0x000000041d187825 */ /* 0x000fc800078e0216 */
[----:B------:R-:W-:-:S04]  /*0370*/  IMAD R21, R14, R6, R11 ;  /* 0x000000060e157224 */ /* 0x000fc800078e020b */
[----:B------:R-:W-:-:S05]  /*0380*/  IMAD.WIDE R20, R21, 0x4, R16 ;  /* 0x0000000415147825 */ /* 0x000fca00078e0210 */
[----:B--2---:R0:W-:Y:S04]  /*0390*/  ST.E desc[UR36][R20.64], R15 ;  /* 0x0000000f14007985 */ /* 0x0041e8000c101924 */
[----:B------:R-:W2:Y:S01]  /*03a0*/  LDG.E R27, desc[UR36][R24.64] ;  /* 0x00000024181b7981 */ /* 0x000ea2000c1e1900 */
[----:B------:R-:W-:-:S04]  /*03b0*/  IMAD.WIDE.U32 R18, R6, 0x4, R20 ;  /* 0x0000000406127825 */ /* 0x000fc800078e0014 */
[C---:B0-----:R-:W-:Y:S01]  /*03c0*/  IMAD.WIDE R14, R29.reuse, 0x4, R24 ;  /* 0x000000041d0e7825 */ /* 0x041fe200078e0218 */
[----:B--2---:R0:W-:Y:S04]  /*03d0*/  ST.E desc[UR36][R18.64], R27 ;  /* 0x0000001b12007985 */ /* 0x0041e8000c101924 */
[----:B------:R-:W2:Y:S01]  /*03e0*/  LDG.E R26, desc[UR36][R14.64] ;  /* 0x000000240e1a7981 */ /* 0x000ea2000c1e1900 */
[----:B------:R-:W-:-:S04]  /*03f0*/  IMAD.WIDE R22, R29, 0x4, R14 ;  /* 0x000000041d167825 */ /* 0x000fc800078e020e */
[----:B0-----:R-:W-:-:S05]  /*0400*/  IMAD.WIDE.U32 R18, R6, 0x4, R18 ;  /* 0x0000000406127825 */ /* 0x001fca00078e0012 */
[----:B--2---:R0:W-:Y:S04]  /*0410*/  ST.E desc[UR36][R18.64], R26 ;  /* 0x0000001a12007985 */ /* 0x0041e8000c101924 */
[----:B------:R-:W2:Y:S01]  /*0420*/  LDG.E R25, desc[UR36][R22.64] ;  /* 0x0000002416197981 */ /* 0x000ea2000c1e1900 */
[----:B------:R-:W-:-:S04]  /*0430*/  IMAD.WIDE R20, R29, 0x4, R22 ;  /* 0x000000041d147825 */ /* 0x000fc800078e0216 */
[----:B0-----:R-:W-:-:S05]  /*0440*/  IMAD.WIDE.U32 R26, R6, 0x4, R18 ;  /* 0x00000004061a7825 */ /* 0x001fca00078e0012 */
[----:B--2---:R0:W-:Y:S04]  /*0450*/  ST.E desc[UR36][R26.64], R25 ;  /* 0x000000191a007985 */ /* 0x0041e8000c101924 */
[----:B------:R1:W2:Y:S01]  /*0460*/  LDG.E R15, desc[UR36][R20.64] ;  /* 0x00000024140f7981 */ /* 0x0002a2000c1e1900 */
[----:B0-----:R-:W-:-:S04]  /*0470*/  IMAD.WIDE.U32 R24, R6, 0x4, R26 ;  /* 0x0000000406187825 */ /* 0x001fc800078e001a */
[C---:B-1----:R-:W-:Y:S01]  /*0480*/  IMAD.WIDE R20, R29.reuse, 0x4, R20 ;  /* 0x000000041d147825 */ /* 0x042fe200078e0214 */
        /* <DEDUP_REMOVED lines=9> */
[----:B------:R-:W3:Y:S01]  /*0520*/  LDG.E R27, desc[UR36][R26.64] ;  /* 0x000000241a1b7981 */ /* 0x000ee2000c1e1900 */
[----:B------:R-:W-:Y:S01]  /*0530*/  IMAD.WIDE.U32 R18, R6, 0x4, R22 ;  /* 0x0000000406127825 */ /* 0x000fe200078e0016 */
[----:B------:R-:W-:-:S04]  /*0540*/  IADD3 R28, PT, PT, R28, 0x8, RZ ;  /* 0x000000081c1c7810 */ /* 0x000fc80007ffe0ff */
[----:B------:R-:W-:Y:S01]  /*0550*/  ISETP.NE.AND P1, PT, R28, R3, PT ;  /* 0x000000031c00720c */ /* 0x000fe20003f25270 */
[----:B---3--:R2:W-:-:S12]  /*0560*/  ST.E desc[UR36][R18.64], R27 ;  /* 0x0000001b12007985 */ /* 0x0085d8000c101924 */
[----:B------:R-:W-:Y:S05]  /*0570*/  @P1 BRA `(.L_x_94) ;  /* 0xfffffffc00641947 */ /* 0x000fea000383ffff */
[----:B------:R-:W-:Y:S05]  /*0580*/  BSYNC.RECONVERGENT B2 ;  /* 0x0000000000027941 */ /* 0x000fea0003800200 */
.L_x_93:
[----:B------:R-:W-:-:S07]  /*0590*/  MOV R13, R3 ;  /* 0x00000003000d7202 */ /* 0x000fce0000000f00 */
.L_x_92:
[----:B------:R-:W-:-:S13]  /*05a0*/  ISETP.NE.AND P1, PT, R2, RZ, PT ;  /* 0x000000ff0200720c */ /* 0x000fda0003f25270 */
[----:B------:R-:W-:Y:S05]  /*05b0*/  @!P1 BRA `(.L_x_95) ;  /* 0x0000000000e09947 */ /* 0x000fea0003800000 */
[----:B------:R-:W-:-:S04]  /*05c0*/  IADD3 R12, PT, PT, R2, -0x1, RZ ;  /* 0xffffffff020c7810 */ /* 0x000fc80007ffe0ff */
[----:B------:R-:W-:Y:S02]  /*05d0*/  ISETP.GE.U32.AND P1, PT, R12, 0x3, PT ;  /* 0x000000030c00780c */ /* 0x000fe40003f26070 */
[----:B------:R-:W-:-:S11]  /*05e0*/  LOP3.LUT P2, R12, R6, 0x3, RZ, 0xc0, !PT ;  /* 0x00000003060c7812 */ /* 0x000fd6000784c0ff */
[----:B------:R-:W-:Y:S05]  /*05f0*/  @!P1 BRA `(.L_x_96) ;  /* 0x00000000005c9947 */ /* 0x000fea0003800000 */
[----:B--2---:R-:W0:Y:S01]  /*0600*/  LDC R27, c[0x0][0x398] ;  /* 0x0000e600ff1b7b82 */ /* 0x004e220000000800 */
[----:B------:R-:W-:-:S07]  /*0610*/  IADD3 R14, PT, PT, R8, R13, RZ ;  /* 0x0000000d080e7210 */ /* 0x000fce0007ffe0ff */
[----:B------:R-:W1:Y:S01]  /*0620*/  LDC.64 R24, c[0x0][0x380] ;  /* 0x0000e000ff187b82 */ /* 0x000e620000000a00 */
[----:B0-----:R-:W-:-:S04]  /*0630*/  IMAD R15, R14, R27, R10 ;  /* 0x0000001b0e0f7224 */ /* 0x001fc800078e020a */
[----:B-1----:R-:W-:-:S05]  /*0640*/  IMAD.WIDE R24, R15, 0x4, R24 ;  /* 0x000000040f187825 */ /* 0x002fca00078e0218 */
[----:B------:R-:W2:Y:S01]  /*0650*/  LDG.E R19, desc[UR36][R24.64] ;  /* 0x0000002418137981 */ /* 0x000ea2000c1e1900 */
[----:B------:R-:W-:-:S04]  /*0660*/  IMAD R14, R9, R6, R13 ;  /* 0x00000006090e7224 */ /* 0x000fc800078e020d */
[----:B------:R-:W-:Y:S02]  /*0670*/  IMAD R21, R14, R6, R11 ;  /* 0x000000060e157224 */ /* 0x000fe400078e020b */
[----:B------:R-:W-:-:S04]  /*0680*/  IMAD.WIDE R14, R27, 0x4, R24 ;  /* 0x000000041b0e7825 */ /* 0x000fc800078e0218 */
[----:B------:R-:W-:-:S05]  /*0690*/  IMAD.WIDE R20, R21, 0x4, R16 ;  /* 0x0000000415147825 */ /* 0x000fca00078e0210 */
[----:B--2---:R0:W-:Y:S04]  /*06a0*/  ST.E desc[UR36][R20.64], R19 ;  /* 0x0000001314007985 */ /* 0x0041e8000c101924 */
[----:B------:R-:W2:Y:S01]  /*06b0*/  LDG.E R29, desc[UR36][R14.64] ;  /* 0x000000240e1d7981 */ /* 0x000ea2000c1e1900 */
[----:B------:R-:W-:-:S04]  /*06c0*/  IMAD.WIDE R22, R27, 0x4, R14 ;  /* 0x000000041b167825 */ /* 0x000fc800078e020e */
[----:B0-----:R-:W-:-:S05]  /*06d0*/  IMAD.WIDE.U32 R18, R6, 0x4, R20 ;  /* 0x0000000406127825 */ /* 0x001fca00078e0014 */
[----:B--2---:R0:W-:Y:S04]  /*06e0*/  ST.E desc[UR36][R18.64], R29 ;  /* 0x0000001d12007985 */ /* 0x0041e8000c101924 */
[----:B------:R-:W2:Y:S01]  /*06f0*/  LDG.E R15, desc[UR36][R22.64] ;  /* 0x00000024160f7981 */ /* 0x000ea2000c1e1900 */
[----:B------:R-:W-:-:S04]  /*0700*/  IMAD.WIDE.U32 R24, R6, 0x4, R18 ;  /* 0x0000000406187825 */ /* 0x000fc800078e0012 */
[----:B------:R-:W-:Y:S01]  /*0710*/  IMAD.WIDE R26, R27, 0x4, R22 ;  /* 0x000000041b1a7825 */ /* 0x000fe200078e0216 */
[----:B--2---:R1:W-:Y:S05]  /*0720*/  ST.E desc[UR36][R24.64], R15 ;  /* 0x0000000f18007985 */ /* 0x0043ea000c101924 */
[----:B------:R-:W2:Y:S01]  /*0730*/  LDG.E R27, desc[UR36][R26.64] ;  /* 0x000000241a1b7981 */ /* 0x000ea2000c1e1900 */
[----:B0-----:R-:W-:Y:S01]  /*0740*/  IMAD.WIDE.U32 R28, R6, 0x4, R24 ;  /* 0x00000004061c7825 */ /* 0x001fe200078e0018 */
[----:B------:R-:W-:-:S04]  /*0750*/  IADD3 R13, PT, PT, R13, 0x4, RZ ;  /* 0x000000040d0d7810 */ /* 0x000fc80007ffe0ff */
[----:B--2---:R1:W-:Y:S03]  /*0760*/  ST.E desc[UR36][R28.64], R27 ;  /* 0x0000001b1c007985 */ /* 0x0043e6000c101924 */
.L_x_96:
[----:B------:R-:W-:Y:S05]  /*0770*/  @!P2 BRA `(.L_x_95) ;  /* 0x000000000070a947 */ /* 0x000fea0003800000 */
[----:B------:R-:W-:-:S13]  /*0780*/  ISETP.NE.AND P1, PT, R12, 0x1, PT ;  /* 0x000000010c00780c */ /* 0x000fda0003f25270 */
[----:B--2---:R-:W0:Y:S01]  /*0790*/  @P1 LDC R23, c[0x0][0x398] ;  /* 0x0000e600ff171b82 */ /* 0x004e220000000800 */
[----:B-1----:R-:W-:-:S07]  /*07a0*/  @P1 IADD3 R15, PT, PT, R8, R13, RZ ;  /* 0x0000000d080f1210 */ /* 0x002fce0007ffe0ff */
[----:B------:R-:W1:Y:S01]  /*07b0*/  @P1 LDC.64 R20, c[0x0][0x380] ;  /* 0x0000e000ff141b82 */ /* 0x000e620000000a00 */
[----:B0-----:R-:W-:-:S04]  /*07c0*/  @P1 IMAD R15, R15, R23, R10 ;  /* 0x000000170f0f1224 */ /* 0x001fc800078e020a */
[----:B-1----:R-:W-:-:S05]  /*07d0*/  @P1 IMAD.WIDE R20, R15, 0x4, R20 ;  /* 0x000000040f141825 */ /* 0x002fca00078e0214 */
[----:B------:R-:W2:Y:S01]  /*07e0*/  @P1 LDG.E R25, desc[UR36][R20.64] ;  /* 0x0000002414191981 */ /* 0x000ea2000c1e1900 */
[----:B------:R-:W-:Y:S02]  /*07f0*/  @P1 IMAD R12, R9, R6, R13 ;  /* 0x00000006090c1224 */ /* 0x000fe400078e020d */
[----:B------:R-:W-:-:S04]  /*0800*/  @P1 IMAD.WIDE R22, R23, 0x4, R20 ;  /* 0x0000000417161825 */ /* 0x000fc800078e0214 */
[----:B------:R-:W-:-:S04]  /*0810*/  @P1 IMAD R15, R12, R6, R11 ;  /* 0x000000060c0f1224 */ /* 0x000fc800078e020b */
[----:B------:R-:W-:Y:S01]  /*0820*/  @P1 IMAD.WIDE R14, R15, 0x4, R16 ;  /* 0x000000040f0e1825 */ /* 0x000fe200078e0210 */
[----:B------:R-:W-:-:S04]  /*0830*/  LOP3.LUT R12, R6, 0x1, RZ, 0xc0, !PT ;  /* 0x00000001060c7812 */ /* 0x000fc800078ec0ff */
[----:B------:R-:W-:-:S13]  /*0840*/  ISETP.NE.U32.AND P2, PT, R12, 0x1, PT ;  /* 0x000000010c00780c */ /* 0x000fda0003f45070 */
[----:B------:R-:W0:Y:S08]  /*0850*/  @!P2 LDC R27, c[0x0][0x398] ;  /* 0x0000e600ff1bab82 */ /* 0x000e300000000800 */
[----:B------:R-:W1:Y:S01]  /*0860*/  @!P2 LDC.64 R18, c[0x0][0x380] ;  /* 0x0000e000ff12ab82 */ /* 0x000e620000000a00 */
[----:B--2---:R3:W-:Y:S04]  /*0870*/  @P1 ST.E desc[UR36][R14.64], R25 ;  /* 0x000000190e001985 */ /* 0x0047e8000c101924 */
[----:B------:R-:W2:Y:S01]  /*0880*/  @P1 LDG.E R23, desc[UR36][R22.64] ;  /* 0x0000002416171981 */ /* 0x000ea2000c1e1900 */
[----:B------:R-:W-:-:S04]  /*0890*/  @P1 IADD3 R13, PT, PT, R13, 0x2, RZ ;  /* 0x000000020d0d1810 */ /* 0x000fc80007ffe0ff */
[----:B------:R-:W-:-:S05]  /*08a0*/  @!P2 IADD3 R21, PT, PT, R8, R13, RZ ;  /* 0x0000000d0815a210 */ /* 0x000fca0007ffe0ff */
[----:B0-----:R-:W-:Y:S02]  /*08b0*/  @!P2 IMAD R27, R21, R27, R10 ;  /* 0x0000001b151ba224 */ /* 0x001fe400078e020a */
[----:B------:R-:W-:-:S04]  /*08c0*/  @P1 IMAD.WIDE.U32 R20, R6, 0x4, R14 ;  /* 0x0000000406141825 */ /* 0x000fc800078e000e */
[----:B-1----:R-:W-:Y:S01]  /*08d0*/  @!P2 IMAD.WIDE R18, R27, 0x4, R18 ;  /* 0x000000041b12a825 */ /* 0x002fe200078e0212 */
[----:B--2---:R3:W-:Y:S05]  /*08e0*/  @P1 ST.E desc[UR36][R20.64], R23 ;  /* 0x0000001714001985 */ /* 0x0047ea000c101924 */
[----:B------:R-:W2:Y:S01]  /*08f0*/  @!P2 LDG.E R19, desc[UR36][R18.64] ;  /* 0x000000241213a981 */ /* 0x000ea2000c1e1900 */
[----:B------:R-:W-:-:S04]  /*0900*/  @!P2 IMAD R10, R9, R6, R13 ;  /* 0x00000006090aa224 */ /* 0x000fc800078e020d */
[----:B------:R-:W-:-:S04]  /*0910*/  @!P2 IMAD R13, R10, R6, R11 ;  /* 0x000000060a0da224 */ /* 0x000fc800078e020b */
[----:B------:R-:W-:-:S05]  /*0920*/  @!P2 IMAD.WIDE R12, R13, 0x4, R16 ;  /* 0x000000040d0ca825 */ /* 0x000fca00078e0210 */
[----:B--2---:R3:W-:Y:S02]  /*0930*/  @!P2 ST.E desc[UR36][R12.64], R19 ;  /* 0x000000130c00a985 */ /* 0x0047e4000c101924 */
.L_x_95:
[----:B------:R-:W-:-:S04]  /*0940*/  IADD3 R11, PT, PT, R11, 0x1, RZ ;  /* 0x000000010b0b7810 */ /* 0x000fc80007ffe0ff */
[----:B------:R-:W-:-:S13]  /*0950*/  ISETP.NE.AND P1, PT, R11, R6, PT ;  /* 0x000000060b00720c */ /* 0x000fda0003f25270 */
[----:B------:R-:W-:Y:S05]  /*0960*/  @P1 BRA `(.L_x_97) ;  /* 0xfffffff800401947 */ /* 0x000fea000383ffff */
[----:B------:R-:W-:Y:S05]  /*0970*/  BSYNC.RECONVERGENT B1 ;  /* 0x0000000000017941 */ /* 0x000fea0003800200 */
.L_x_91:
[----:B------:R-:W-:Y:S05]  /*0980*/  @P0 BRA `(.L_x_98) ;  /* 0xfffffff800140947 */ /* 0x000fea000383ffff */
[----:B------:R-:W-:Y:S05]  /*0990*/  BSYNC.RECONVERGENT B0 ;  /* 0x0000000000007941 */ /* 0x000fea0003800200 */
.L_x_90:
[----:B---3--:R-:W0:Y:S02]  /*09a0*/  LDC R12, c[0x0][0x3a4] ;  /* 0x0000e900ff0c7b82 */ /* 0x008e240000000800 */
[----:B0-----:R-:W-:-:S13]  /*09b0*/  ISETP.GE.AND P0, PT, R12, 0x1, PT ;  /* 0x000000010c00780c */ /* 0x001fda0003f06270 */
[----:B------:R-:W-:Y:S05]  /*09c0*/  @!P0 EXIT ;  /* 0x000000000000894d */ /* 0x000fea0003800000 */
[----:B------:R-:W0:Y:S01]  /*09d0*/  LDC R8, c[0x0][0x3a0] ;  /* 0x0000e800ff087b82 */ /* 0x000e220000000800 */
[----:B------:R-:W3:Y:S07]  /*09e0*/  S2R R2, SR_TID.X ;  /* 0x0000000000027919 */ /* 0x000eee0000002100 */
[----:B------:R-:W4:Y:S01]  /*09f0*/  LDC R3, c[0x0][0x398] ;  /* 0x0000e600ff037b82 */ /* 0x000f220000000800 */
[----:B0-----:R-:W-:Y:S02]  /*0a00*/  ISETP.GE.AND P0, PT, R8, 0x1, PT ;  /* 0x000000010800780c */ /* 0x001fe40003f06270 */
[----:B----4-:R-:W-:-:S11]  /*0a10*/  IADD3 R3, PT, PT, -R6, 0x1, R3 ;  /* 0x0000000106037810 */ /* 0x010fd60007ffe103 */
[----:B---3--:R-:W-:Y:S05]  /*0a20*/  @!P0 BRA `(.L_x_99) ;  /* 0x0000001000b48947 */ /* 0x008fea0003800000 */
[C---:B------:R-:W-:Y:S01]  /*0a30*/  ISETP.NE.AND P0, PT, R6.reuse, RZ, PT ;  /* 0x000000ff0600720c */ /* 0x040fe20003f05270 */
[----:B------:R-:W-:-:S12]  /*0a40*/  IMAD R6, R6, R6, RZ ;  /* 0x0000000606067224 */ /* 0x000fd800078e02ff */
[----:B------:R-:W-:Y:S05]  /*0a50*/  @P0 BRA `(.L_x_100) ;  /* 0x0000000400680947 */ /* 0x000fea0003800000 */
[C---:B------:R-:W-:Y:S01]  /*0a60*/  LOP3.LUT R13, R8.reuse, 0x7, RZ, 0xc0, !PT ;  /* 0x00000007080d7812 */ /* 0x040fe200078ec0ff */
[----:B------:R-:W-:Y:S01]  /*0a70*/  HFMA2 R6, -RZ, RZ, 0, 0 ;  /* 0x00000000ff067431 */ /* 0x000fe200000001ff */
[----:B------:R-:W-:Y:S02]  /*0a80*/  LOP3.LUT R12, R8, 0xf, RZ, 0xc0, !PT ;  /* 0x0000000f080c7812 */ /* 0x000fe400078ec0ff */
[----:B------:R-:W-:Y:S02]  /*0a90*/  IADD3 R5, PT, PT, R13, -0x1, RZ ;  /* 0xffffffff0d057810 */ /* 0x000fe40007ffe0ff */
[----:B------:R-:W-:Y:S02]  /*0aa0*/  IADD3 R4, PT, PT, R12, -0x1, RZ ;  /* 0xffffffff0c047810 */ /* 0x000fe40007ffe0ff */
[----:B------:R-:W-:Y:S02]  /*0ab0*/  LOP3.LUT R7, R8, 0x7ffffff0, RZ, 0xc0, !PT ;  /* 0x7ffffff008077812 */ /* 0x000fe400078ec0ff */
[----:B------:R-:W-:-:S02]  /*0ac0*/  ISETP.GE.U32.AND P1, PT, R5, 0x3, PT ;  /* 0x000000030500780c */ /* 0x000fc40003f26070 */
[----:B------:R-:W-:Y:S02]  /*0ad0*/  ISETP.GE.U32.AND P0, PT, R4, 0x7, PT ;  /* 0x000000070400780c */ /* 0x000fe40003f06070 */
[----:B------:R-:W-:Y:S02]  /*0ae0*/  LOP3.LUT R5, R8, 0x3, RZ, 0xc0, !PT ;  /* 0x0000000308057812 */ /* 0x000fe400078ec0ff */
[----:B------:R-:W-:-:S09]  /*0af0*/  IADD3 R7, PT, PT, -R7, RZ, RZ ;  /* 0x000000ff07077210 */ /* 0x000fd20007ffe1ff */
.L_x_105:
[----:B0-----:R-:W0:Y:S01]  /*0b00*/  LDC.64 R10, c[0x0][0x3a8] ;  /* 0x0000ea00ff0a7b82 */ /* 0x001e220000000a00 */
[----:B------:R-:W3:Y:S01]  /*0b10*/  LDCU UR4, c[0x0][0x3a0] ;  /* 0x00007400ff0477ac */ /* 0x000ee20008000800 */
[----:B0-----:R-:W-:-:S06]  /*0b20*/  IMAD.WIDE.U32 R10, R6, 0x4, R10 ;  /* 0x00000004060a7825 */ /* 0x001fcc00078e000a */
[----:B------:R0:W5:Y:S01]  /*0b30*/  LDG.E R10, desc[UR36][R10.64] ;  /* 0x000000240a0a7981 */ /* 0x000162000c1e1900 */
[----:B---3--:R-:W-:Y:S01]  /*0b40*/  UISETP.GE.U32.AND UP0, UPT, UR4, 0x10, UPT ;  /* 0x000000100400788c */ /* 0x008fe2000bf06070 */
[----:B------:R-:W-:-:S08]  /*0b50*/  ISETP.NE.AND P3, PT, R12, RZ, PT ;  /* 0x000000ff0c00720c */ /* 0x000fd00003f65270 */
[----:B0-----:R-:W-:Y:S05]  /*0b60*/  BRA.U !UP0, `(.L_x_101) ;  /* 0x0000000108587547 */ /* 0x001fea000b800000 */
[----:B------:R-:W-:Y:S01]  /*0b70*/  BSSY.RECONVERGENT B0, `(.L_x_101) ;  /* 0x0000015000007945 */ /* 0x000fe20003800200 */
[----:B------:R-:W-:-:S07]  /*0b80*/  MOV R4, R7 ;  /* 0x0000000700047202 */ /* 0x000fce0000000f00 */
.L_x_102:
[----:B-----5:R-:W-:Y:S01]  /*0b90*/  FADD R10, RZ, R10 ;  /* 0x0000000aff0a7221 */ /* 0x020fe20000000000 */
[----:B------:R-:W-:-:S03]  /*0ba0*/  IADD3 R4, PT, PT, R4, 0x10, RZ ;  /* 0x0000001004047810 */ /* 0x000fc60007ffe0ff */
[----:B------:R-:W-:Y:S01]  /*0bb0*/  FADD R10, RZ, R10 ;  /* 0x0000000aff0a7221 */ /* 0x000fe20000000000 */
[----:B------:R-:W-:-:S03]  /*0bc0*/  ISETP.NE.AND P2, PT, R4, RZ, PT ;  /* 0x000000ff0400720c */ /* 0x000fc60003f45270 */
[----:B------:R-:W-:-:S04]  /*0bd0*/  FADD R10, RZ, R10 ;  /* 0x0000000aff0a7221 */ /* 0x000fc80000000000 */
        /* <DEDUP_REMOVED lines=12> */
[----:B------:R-:W-:Y:S01]  /*0ca0*/  FADD R10, RZ, R10 ;  /* 0x0000000aff0a7221 */ /* 0x000fe20000000000 */
[----:B------:R-:W-:Y:S06]  /*0cb0*/  @P2 BRA `(.L_x_102) ;  /* 0xfffffffc00b42947 */ /* 0x000fec000383ffff */
[----:B------:R-:W-:Y:S05]  /*0cc0*/  BSYNC.RECONVERGENT B0 ;  /* 0x0000000000007941 */ /* 0x000fea0003800200 */
.L_x_101:
[----:B------:R-:W-:Y:S05]  /*0cd0*/  @!P3 BRA `(.L_x_103) ;  /* 0x00000000005cb947 */ /* 0x000fea0003800000 */
[----:B------:R-:W-:Y:S01]  /*0ce0*/  ISETP.NE.AND P2, PT, R13, RZ, PT ;  /* 0x000000ff0d00720c */ /* 0x000fe20003f45270 */
[----:B------:R-:W-:-:S12]  /*0cf0*/  @!P0 BRA `(.L_x_104) ;  /* 0x0000000000208947 */ /* 0x000fd80003800000 */
[----:B-----5:R-:W-:-:S04]  /*0d00*/  FADD R10, RZ, R10 ;  /* 0x0000000aff0a7221 */ /* 0x020fc80000000000 */
[----:B------:R-:W-:-:S04]  /*0d10*/  FADD R10, RZ, R10 ;  /* 0x0000000aff0a7221 */ /* 0x000fc80000000000 */
[----:B------:R-:W-:-:S04]  /*0d20*/  FADD R10, RZ, R10 ;  /* 0x0000000aff0a7221 */ /* 0x000fc80000000000 */
[----:B------:R-:W-:-:S04]  /*0d30*/  FADD R10, RZ, R10 ;  /* 0x0000000aff0a7221 */ /* 0x000fc80000000000 */
[----:B------:R-:W-:-:S04]  /*0d40*/  FADD R10, RZ, R10 ;  /* 0x0000000aff0a7221 */ /* 0x000fc80000000000 */
[----:B------:R-:W-:-:S04]  /*0d50*/  FADD R10, RZ, R10 ;  /* 0x0000000aff0a7221 */ /* 0x000fc80000000000 */
[----:B------:R-:W-:-:S04]  /*0d60*/  FADD R10, RZ, R10 ;  /* 0x0000000aff0a7221 */ /* 0x000fc80000000000 */
[----:B------:R-:W-:-:S07]  /*0d70*/  FADD R10, RZ, R10 ;  /* 0x0000000aff0a7221 */ /* 0x000fce0000000000 */
.L_x_104:
[----:B------:R-:W-:Y:S05]  /*0d80*/  @!P2 BRA `(.L_x_103) ;  /* 0x000000000030a947 */ /* 0x000fea0003800000 */
[----:B------:R-:W-:Y:S01]  /*0d90*/  ISETP.NE.AND P2, PT, R5, RZ, PT ;  /* 0x000000ff0500720c */ /* 0x000fe20003f45270 */
[----:B-----5:R-:W-:-:S04]  /*0da0*/  FADD R4, RZ, R10 ;  /* 0x0000000aff047221 */ /* 0x020fc80000000000 */
[----:B------:R-:W-:-:S04]  /*0db0*/  FADD R4, RZ, R4 ;  /* 0x00000004ff047221 */ /* 0x000fc80000000000 */
[----:B------:R-:W-:-:S04]  /*0dc0*/  FADD R4, RZ, R4 ;  /* 0x00000004ff047221 */ /* 0x000fc80000000000 */
[----:B------:R-:W-:Y:S01]  /*0dd0*/  @P1 FADD R10, RZ, R4 ;  /* 0x00000004ff0a1221 */ /* 0x000fe20000000000 */
[----:B------:R-:W-:Y:S06]  /*0de0*/  @!P2 BRA `(.L_x_103) ;  /* 0x000000000018a947 */ /* 0x000fec0003800000 */
[----:B------:R-:W-:Y:S01]  /*0df0*/  ISETP.NE.AND P2, PT, R5, 0x1, PT ;  /* 0x000000010500780c */ /* 0x000fe20003f45270 */
[----:B------:R-:W-:-:S03]  /*0e00*/  FADD R10, RZ, R10 ;  /* 0x0000000aff0a7221 */ /* 0x000fc60000000000 */
[----:B------:R-:W-:-:S09]  /*0e10*/  ISETP.NE.AND P3, PT, R5, 0x2, P2 ;  /* 0x000000020500780c */ /* 0x000fd20001765270 */
[----:B------:R-:W-:-:S04]  /*0e20*/  @P2 FADD R4, RZ, R10 ;  /* 0x0000000aff042221 */ /* 0x000fc80000000000 */
[----:B------:R-:W-:-:S05]  /*0e30*/  @P3 FADD R4, RZ, R4 ;  /* 0x00000004ff043221 */ /* 0x000fca0000000000 */
[----:B------:R-:W-:-:S07]  /*0e40*/  @P2 MOV R10, R4 ;  /* 0x00000004000a2202 */ /* 0x000fce0000000f00 */
.L_x_103:
[C---:B-----5:R-:W-:Y:S01]  /*0e50*/  FMUL R4, |R10|.reuse, 2.8853900432586669922 ;  /* 0x4038aa3b0a047820 */ /* 0x060fe20000400200 */
[----:B------:R-:W0:Y:S01]  /*0e60*/  LDCU UR4, c[0x0][0x3a4] ;  /* 0x00007480ff0477ac */ /* 0x000e220008000800 */
[----:B------:R-:W3:Y:S01]  /*0e70*/  LDC.64 R8, c[0x0][0x390] ;  /* 0x0000e400ff087b82 */ /* 0x000ee20000000a00 */
[----:B------:R-:W-:Y:S01]  /*0e80*/  HFMA2 R14, -RZ, RZ, 1.875, 0 ;  /* 0x3f800000ff0e7431 */ /* 0x000fe200000001ff */
[----:B------:R-:W-:Y:S01]  /*0e90*/  MOV R16, 0x3c80f082 ;  /* 0x3c80f08200107802 */ /* 0x000fe20000000f00 */
[C---:B-1----:R-:W-:Y:S01]  /*0ea0*/  FMUL R15, R10.reuse, R10 ;  /* 0x0000000a0a0f7220 */ /* 0x042fe20000400000 */
[----:B------:R-:W1:Y:S01]  /*0eb0*/  MUFU.EX2 R4, R4 ;  /* 0x0000000400047308 */ /* 0x000e620000000800 */
[C---:B------:R-:W-:Y:S02]  /*0ec0*/  FSETP.GE.AND P3, PT, |R10|.reuse, 0.60000002384185791016, PT ;  /* 0x3f19999a0a00780b */ /* 0x040fe40003f66200 */
[----:B------:R-:W-:Y:S01]  /*0ed0*/  FFMA R16, R15, R16, -0.052303962409496307373 ;  /* 0xbd563cae0f107423 */ /* 0x000fe20000000010 */
[----:B------:R-:W-:Y:S01]  /*0ee0*/  FSETP.GE.AND P2, PT, |R10|, 9.010913848876953125, PT ;  /* 0x41102cb40a00780b */ /* 0x000fe20003f46200 */
[----:B-1----:R-:W-:-:S02]  /*0ef0*/  FADD R11, R4, 1 ;  /* 0x3f800000040b7421 */ /* 0x002fc40000000000 */
[C---:B------:R-:W-:Y:S01]  /*0f00*/  FFMA R4, R15.reuse, R16, 0.1331529766321182251 ;  /* 0x3e0859410f047423 */ /* 0x040fe20000000010 */
[CC--:B------:R-:W-:Y:S01]  /*0f10*/  IMAD R16, R6.reuse, R3.reuse, R2 ;  /* 0x0000000306107224 */ /* 0x0c0fe200078e0202 */
[----:B------:R-:W-:Y:S02]  /*0f20*/  IADD3 R6, PT, PT, R6, 0x1, RZ ;  /* 0x0000000106067810 */ /* 0x000fe40007ffe0ff */
[C---:B------:R-:W-:Y:S01]  /*0f30*/  FFMA R4, R15.reuse, R4, -0.33332768082618713379 ;  /* 0xbeaaa9ed0f047423 */ /* 0x040fe20000000004 */
[----:B------:R-:W1:Y:S01]  /*0f40*/  MUFU.RCP R11, R11 ;  /* 0x0000000b000b7308 */ /* 0x000e620000001000 */
[----:B------:R-:W-:Y:S02]  /*0f50*/  IMAD R17, R16, R3, R0 ;  /* 0x0000000310117224 */ /* 0x000fe400078e0200 */
[----:B------:R-:W-:Y:S02]  /*0f60*/  FFMA R15, R15, R4, RZ ;  /* 0x000000040f0f7223 */ /* 0x000fe400000000ff */
[----:B---3--:R-:W-:-:S04]  /*0f70*/  IMAD.WIDE R8, R17, 0x4, R8 ;  /* 0x0000000411087825 */ /* 0x008fc800078e0208 */
[----:B-1----:R-:W-:-:S05]  /*0f80*/  FFMA R14, R11, -2, R14 ;  /* 0xc00000000b0e7823 */ /* 0x002fca000000000e */
[----:B------:R-:W-:Y:S02]  /*0f90*/  FSEL R11, R14, 1, !P2 ;  /* 0x3f8000000e0b7808 */ /* 0x000fe40005000000 */
[----:B0-----:R-:W-:Y:S02]  /*0fa0*/  ISETP.NE.AND P2, PT, R6, UR4, PT ;  /* 0x0000000406007c0c */ /* 0x001fe4000bf45270 */
[--C-:B------:R-:W-:Y:S01]  /*0fb0*/  LOP3.LUT R11, R11, 0x80000000, R10.reuse, 0xb8, !PT ;  /* 0x800000000b0b7812 */ /* 0x100fe200078eb80a */
[----:B------:R-:W-:-:S05]  /*0fc0*/  @!P3 FFMA R11, R15, R10, R10 ;  /* 0x0000000a0f0bb223 */ /* 0x000fca000000000a */
[----:B------:R0:W-:Y:S05]  /*0fd0*/  STG.E desc[UR36][R8.64], R11 ;  /* 0x0000000b08007986 */ /* 0x0001ea000c101924 */
[----:B------:R-:W-:Y:S05]  /*0fe0*/  @!P2 EXIT ;  /* 0x000000000000a94d */ /* 0x000fea0003800000 */
[----:B------:R-:W-:Y:S05]  /*0ff0*/  BRA `(.L_x_105) ;  /* 0xfffffff800c07947 */ /* 0x000fea000383ffff */
.L_x_100:
[----:B------:R-:W-:Y:S01]  /*1000*/  VIMNMX.U32 R20, PT, PT, R6, 0x1, !PT ;  /* 0x0000000106147848 */ /* 0x000fe20007fe0000 */
[----:B------:R-:W-:-:S03]  /*1010*/  HFMA2 R7, -RZ, RZ, 0, 0 ;  /* 0x00000000ff077431 */ /* 0x000fc600000001ff */
[C---:B------:R-:W-:Y:S02]  /*1020*/  LOP3.LUT R8, R20.reuse, 0xd, RZ, 0xc0, !PT ;  /* 0x0000000d14087812 */ /* 0x040fe400078ec0ff */
[C---:B------:R-:W-:Y:S02]  /*1030*/  LOP3.LUT R9, R20.reuse, 0x5, RZ, 0xc0, !PT ;  /* 0x0000000514097812 */ /* 0x040fe400078ec0ff */
[C---:B------:R-:W-:Y:S02]  /*1040*/  LOP3.LUT R10, R20.reuse, 0x1, RZ, 0xc0, !PT ;  /* 0x00000001140a7812 */ /* 0x040fe400078ec0ff */
[C---:B------:R-:W-:Y:S02]  /*1050*/  LOP3.LUT R11, R20.reuse, 0xfffffffc, RZ, 0xc0, !PT ;  /* 0xfffffffc140b7812 */ /* 0x040fe400078ec0ff */
[----:B------:R-:W-:-:S07]  /*1060*/  LOP3.LUT R20, R20, 0xfffffff0, RZ, 0xc0, !PT ;  /* 0xfffffff014147812 */ /* 0x000fce00078ec0ff */
.L_x_122:
[----:B01----:R-:W0:Y:S08]  /*1070*/  LDC.64 R14, c[0x0][0x3a8] ;  /* 0x0000ea00ff0e7b82 */ /* 0x003e300000000a00 */
[----:B------:R-:W1:Y:S01]  /*1080*/  LDC.64 R12, c[0x0][0x390] ;  /* 0x0000e400ff0c7b82 */ /* 0x000e620000000a00 */
[----:B0-----:R-:W-:-:S06]  /*1090*/  IMAD.WIDE.U32 R14, R7, 0x4, R14 ;  /* 0x00000004070e7825 */ /* 0x001fcc00078e000e */
[----:B------:R-:W3:Y:S01]  /*10a0*/  LDG.E R15, desc[UR36][R14.64] ;  /* 0x000000240e0f7981 */ /* 0x000ee2000c1e1900 */
[-C--:B--2---:R-:W-:Y:S01]  /*10b0*/  IMAD R18, R7, R3.reuse, R2 ;  /* 0x0000000307127224 */ /* 0x084fe200078e0202 */
[----:B------:R-:W-:Y:S01]  /*10c0*/  BSSY.RECONVERGENT B0, `(.L_x_106) ;  /* 0x00000ac000007945 */ /* 0x000fe20003800200 */
[----:B------:R-:W-:Y:S02]  /*10d0*/  MOV R22, RZ ;  /* 0x000000ff00167202 */ /* 0x000fe40000000f00 */
[----:B------:R-:W-:-:S04]  /*10e0*/  IMAD R19, R18, R3, R0 ;  /* 0x0000000312137224 */ /* 0x000fc800078e0200 */
[----:B-1----:R-:W-:-:S05]  /*10f0*/  IMAD.WIDE R12, R19, 0x4, R12 ;  /* 0x00000004130c7825 */ /* 0x002fca00078e020c */
[----:B---3--:R0:W-:Y:S02]  /*1100*/  STG.E desc[UR36][R12.64], R15 ;  /* 0x0000000f0c007986 */ /* 0x0081e4000c101924 */
.L_x_121:
[----:B-1----:R-:W1:Y:S01]  /*1110*/  LDCU UR4, c[0x0][0x3a0] ;  /* 0x00007400ff0477ac */ /* 0x002e620008000800 */
[----:B------:R-:W-:Y:S01]  /*1120*/  ISETP.GE.U32.AND P1, PT, R6, 0x4, PT ;  /* 0x000000040600780c */ /* 0x000fe20003f26070 */
[----:B------:R-:W-:Y:S01]  /*1130*/  BSSY.RECONVERGENT B1, `(.L_x_107) ;  /* 0x000001a000017945 */ /* 0x000fe20003800200 */
[----:B------:R-:W-:Y:S01]  /*1140*/  MOV R23, RZ ;  /* 0x000000ff00177202 */ /* 0x000fe20000000f00 */
[----:B-1----:R-:W-:Y:S01]  /*1150*/  IMAD R21, R7, UR4, R22 ;  /* 0x0000000407157c24 */ /* 0x002fe2000f8e0216 */
[----:B------:R-:W-:-:S03]  /*1160*/  IADD3 R22, PT, PT, R22, 0x1, RZ ;  /* 0x0000000116167810 */ /* 0x000fc60007ffe0ff */
[----:B------:R-:W-:Y:S01]  /*1170*/  IMAD R21, R21, R6, RZ ;  /* 0x0000000615157224 */ /* 0x000fe200078e02ff */
[----:B------:R-:W-:-:S05]  /*1180*/  ISETP.NE.AND P0, PT, R22, UR4, PT ;  /* 0x0000000416007c0c */ /* 0x000fca000bf05270 */
[----:B------:R-:W-:Y:S08]  /*1190*/  @!P1 BRA `(.L_x_108) ;  /* 0x00000000004c9947 */ /* 0x000ff00003800000 */
[----:B------:R-:W-:Y:S01]  /*11a0*/  HFMA2 R24, -RZ, RZ, 0, 0 ;  /* 0x00000000ff187431 */ /* 0x000fe200000001ff */
[----:B------:R-:W-:Y:S06]  /*11b0*/  BSSY.RECONVERGENT B2, `(.L_x_109) ;  /* 0x0000010000027945 */ /* 0x000fec0003800200 */
.L_x_110:
[----:B-1----:R-:W1:Y:S01]  /*11c0*/  LDC.64 R18, c[0x0][0x388] ;  /* 0x0000e200ff127b82 */ /* 0x002e620000000a00 */
[----:B0-----:R-:W-:-:S05]  /*11d0*/  IADD3 R15, PT, PT, R21, R24, RZ ;  /* 0x00000018150f7210 */ /* 0x001fca0007ffe0ff */
[----:B-1----:R-:W-:-:S05]  /*11e0*/  IMAD.WIDE R18, R15, 0x4, R18 ;  /* 0x000000040f127825 */ /* 0x002fca00078e0212 */
[----:B------:R-:W2:Y:S01]  /*11f0*/  LDG.E R23, desc[UR36][R18.64] ;  /* 0x0000002412177981 */ /* 0x000ea2000c1e1900 */
[----:B------:R-:W-:-:S05]  /*1200*/  IMAD.WIDE.U32 R14, R24, 0x4, R4 ;  /* 0x00000004180e7825 */ /* 0x000fca00078e0004 */
[----:B--2---:R1:W-:Y:S04]  /*1210*/  ST.E desc[UR36][R14.64], R23 ;  /* 0x000000170e007985 */ /* 0x0043e8000c101924 */
[----:B------:R-:W2:Y:S04]  /*1220*/  LDG.E R25, desc[UR36][R18.64+0x4] ;  /* 0x0000042412197981 */ /* 0x000ea8000c1e1900 */
[----:B--2---:R1:W-:Y:S04]  /*1230*/  ST.E desc[UR36][R14.64+0x4], R25 ;  /* 0x000004190e007985 */ /* 0x0043e8000c101924 */
[----:B------:R-:W2:Y:S04]  /*1240*/  LDG.E R27, desc[UR36][R18.64+0x8] ;  /* 0x00000824121b7981 */ /* 0x000ea8000c1e1900 */
[----:B--2---:R1:W-:Y:S04]  /*1250*/  ST.E desc[UR36][R14.64+0x8], R27 ;  /* 0x0000081b0e007985 */ /* 0x0043e8000c101924 */
[----:B------:R-:W2:Y:S01]  /*1260*/  LDG.E R29, desc[UR36][R18.64+0xc] ;  /* 0x00000c24121d7981 */ /* 0x000ea2000c1e1900 */
[----:B------:R-:W-:-:S04]  /*1270*/  IADD3 R24, PT, PT, R24, 0x4, RZ ;  /* 0x0000000418187810 */ /* 0x000fc80007ffe0ff */
[----:B------:R-:W-:Y:S01]  /*1280*/  ISETP.NE.AND P1, PT, R24, R11, PT ;  /* 0x0000000b1800720c */ /* 0x000fe20003f25270 */
[----:B--2---:R1:W-:-:S12]  /*1290*/  ST.E desc[UR36][R14.64+0xc], R29 ;  /* 0x00000c1d0e007985 */ /* 0x0043d8000c101924 */
[----:B------:R-:W-:Y:S05]  /*12a0*/  @P1 BRA `(.L_x_110) ;  /* 0xfffffffc00c41947 */ /* 0x000fea000383ffff */
[----:B------:R-:W-:Y:S05]  /*12b0*/  BSYNC.RECONVERGENT B2 ;  /* 0x0000000000027941 */ /* 0x000fea0003800200 */
.L_x_109:
[----:B-1----:R-:W-:-:S07]  /*12c0*/  MOV R23, R11 ;  /* 0x0000000b00177202 */ /* 0x002fce0000000f00 */
.L_x_108:
[----:B------:R-:W-:Y:S05]  /*12d0*/  BSYNC.RECONVERGENT B1 ;  /* 0x0000000000017941 */ /* 0x000fea0003800200 */
.L_x_107:
[----:B------:R-:W-:Y:S01]  /*12e0*/  ISETP.NE.AND P1, PT, R10, RZ, PT ;  /* 0x000000ff0a00720c */ /* 0x000fe20003f25270 */
[----:B------:R-:W-:Y:S01]  /*12f0*/  BSSY.RECONVERGENT B1, `(.L_x_111) ;  /* 0x0000009000017945 */ /* 0x000fe20003800200 */
[----:B------:R-:W-:-:S11]  /*1300*/  ISETP.GE.U32.AND P2, PT, R6, 0x10, PT ;  /* 0x000000100600780c */ /* 0x000fd60003f46070 */
[----:B------:R-:W-:Y:S05]  /*1310*/  @!P1 BRA `(.L_x_112) ;  /* 0x0000000000189947 */ /* 0x000fea0003800000 */
[----:B0-----:R-:W0:Y:S01]  /*1320*/  LDC.64 R14, c[0x0][0x388] ;  /* 0x0000e200ff0e7b82 */ /* 0x001e220000000a00 */
[----:B------:R-:W-:-:S05]  /*1330*/  IADD3 R19, PT, PT, R21, R23, RZ ;  /* 0x0000001715137210 */ /* 0x000fca0007ffe0ff */
[----:B0-----:R-:W-:-:S06]  /*1340*/  IMAD.WIDE R18, R19, 0x4, R14 ;  /* 0x0000000413127825 */ /* 0x001fcc00078e020e */
[----:B------:R-:W2:Y:S01]  /*1350*/  LDG.E R19, desc[UR36][R18.64] ;  /* 0x0000002412137981 */ /* 0x000ea2000c1e1900 */
[----:B------:R-:W-:-:S05]  /*1360*/  IMAD.WIDE.U32 R14, R23, 0x4, R4 ;  /* 0x00000004170e7825 */ /* 0x000fca00078e0004 */
[----:B--2---:R1:W-:Y:S02]  /*1370*/  ST.E desc[UR36][R14.64], R19 ;  /* 0x000000130e007985 */ /* 0x0043e4000c101924 */
.L_x_112:
[----:B------:R-:W-:Y:S05]  /*1380*/  BSYNC.RECONVERGENT B1 ;  /* 0x0000000000017941 */ /* 0x000fea0003800200 */
.L_x_111:
[----:B------:R-:W-:Y:S01]  /*1390*/  BSSY.RECONVERGENT B1, `(.L_x_113) ;  /* 0x000003e000017945 */ /* 0x000fe20003800200 */
[----:B------:R-:W-:Y:S01]  /*13a0*/  HFMA2 R21, -RZ, RZ, 0, 0 ;  /* 0x00000000ff157431 */ /* 0x000fe200000001ff */
[----:B------:R-:W-:Y:S02]  /*13b0*/  MOV R23, RZ ;  /* 0x000000ff00177202 */ /* 0x000fe40000000f00 */
[----:B------:R-:W-:Y:S05]  /*13c0*/  @!P2 BRA `(.L_x_114) ;  /* 0x0000000000e8a947 */ /* 0x000fea0003800000 */
[----:B------:R-:W-:Y:S01]  /*13d0*/  BSSY.RECONVERGENT B2, `(.L_x_115) ;  /* 0x0000038000027945 */ /* 0x000fe20003800200 */
[----:B------:R-:W-:Y:S02]  /*13e0*/  MOV R21, RZ ;  /* 0x000000ff00157202 */ /* 0x000fe40000000f00 */
[----:B------:R-:W-:-:S07]  /*13f0*/  MOV R23, RZ ;  /* 0x000000ff00177202 */ /* 0x000fce0000000f00 */
.L_x_116:
[----:B-1----:R-:W-:-:S04]  /*1400*/  IMAD.WIDE.U32 R18, R23, 0x4, R16 ;  /* 0x0000000417127825 */ /* 0x002fc800078e0010 */
[----:B0-----:R-:W-:Y:S01]  /*1410*/  IMAD.WIDE.U32 R14, R23, 0x4, R4 ;  /* 0x00000004170e7825 */ /* 0x001fe200078e0004 */
[----:B------:R-:W2:Y:S04]  /*1420*/  LD.E R24, desc[UR36][R18.64] ;  /* 0x0000002412187980 */ /* 0x000ea8000c101900 */
[----:B------:R-:W2:Y:S04]  /*1430*/  LD.E R25, desc[UR36][R14.64] ;  /* 0x000000240e197980 */ /* 0x000ea8000c101900 */
[----:B------:R-:W3:Y:S04]  /*1440*/  LD.E R26, desc[UR36][R18.64+0x8] ;  /* 0x00000824121a7980 */ /* 0x000ee8000c101900 */
[----:B------:R-:W3:Y:S04]  /*1450*/  LD.E R27, desc[UR36][R14.64+0x8] ;  /* 0x000008240e1b7980 */ /* 0x000ee8000c101900 */
[----:B------:R-:W4:Y:S04]  /*1460*/  LD.E R28, desc[UR36][R18.64+0x3c] ;  /* 0x00003c24121c7980 */ /* 0x000f28000c101900 */
[----:B------:R-:W4:Y:S01]  /*1470*/  LD.E R29, desc[UR36][R14.64+0x3c] ;  /* 0x00003c240e1d7980 */ /* 0x000f22000c101900 */
[----:B--2---:R-:W-:-:S03]  /*1480*/  FFMA R24, R24, R25, R21 ;  /* 0x0000001918187223 */ /* 0x004fc60000000015 */
[----:B------:R-:W2:Y:S04]  /*1490*/  LD.E R21, desc[UR36][R18.64+0x4] ;  /* 0x0000042412157980 */ /* 0x000ea8000c101900 */
[----:B------:R-:W2:Y:S02]  /*14a0*/  LD.E R25, desc[UR36][R14.64+0x4] ;  /* 0x000004240e197980 */ /* 0x000ea4000c101900 */
[----:B--2---:R-:W-:Y:S02]  /*14b0*/  FFMA R21, R21, R25, R24 ;  /* 0x0000001915157223 */ /* 0x004fe40000000018 */
[----:B------:R-:W2:Y:S04]  /*14c0*/  LD.E R24, desc[UR36][R18.64+0xc] ;  /* 0x00000c2412187980 */ /* 0x000ea8000c101900 */
[----:B------:R-:W2:Y:S01]  /*14d0*/  LD.E R25, desc[UR36][R14.64+0xc] ;  /* 0x00000c240e197980 */ /* 0x000ea2000c101900 */
[----:B---3--:R-:W-:-:S03]  /*14e0*/  FFMA R21, R26, R27, R21 ;  /* 0x0000001b1a157223 */ /* 0x008fc60000000015 */
[----:B------:R-:W3:Y:S04]  /*14f0*/  LD.E R26, desc[UR36][R18.64+0x10] ;  /* 0x00001024121a7980 */ /* 0x000ee8000c101900 */
[----:B------:R-:W3:Y:S01]  /*1500*/  LD.E R27, desc[UR36][R14.64+0x10] ;  /* 0x000010240e1b7980 */ /* 0x000ee2000c101900 */
[----:B--2---:R-:W-:-:S03]  /*1510*/  FFMA R21, R24, R25, R21 ;  /* 0x0000001918157223 */ /* 0x004fc60000000015 */
        /* <DEDUP_REMOVED lines=23> */
[----:B------:R-:W-:Y:S01]  /*1690*/  IADD3 R23, PT, PT, R23, 0x10, RZ ;  /* 0x0000001017177810 */ /* 0x000fe20007ffe0ff */
[----:B--2---:R-:W-:Y:S02]  /*16a0*/  FFMA R21, R24, R25, R21 ;  /* 0x0000001918157223 */ /* 0x004fe40000000015 */
[----:B------:R-:W2:Y:S04]  /*16b0*/  LD.E R25, desc[UR36][R18.64+0x34] ;  /* 0x0000342412197980 */ /* 0x000ea8000c101900 */
[----:B------:R-:W2:Y:S01]  /*16c0*/  LD.E R24, desc[UR36][R14.64+0x34] ;  /* 0x000034240e187980 */ /* 0x000ea2000c101900 */
[----:B---3--:R-:W-:-:S03]  /*16d0*/  FFMA R26, R26, R27, R21 ;  /* 0x0000001b1a1a7223 */ /* 0x008fc60000000015 */
[----:B------:R-:W3:Y:S04]  /*16e0*/  LD.E R21, desc[UR36][R18.64+0x38] ;  /* 0x0000382412157980 */ /* 0x000ee8000c101900 */
[----:B------:R-:W3:Y:S01]  /*16f0*/  LD.E R27, desc[UR36][R14.64+0x38] ;  /* 0x000038240e1b7980 */ /* 0x000ee2000c101900 */
[----:B------:R-:W-:Y:S01]  /*1700*/  ISETP.NE.AND P2, PT, R23, R20, PT ;  /* 0x000000141700720c */ /* 0x000fe20003f45270 */
[----:B--2---:R-:W-:-:S04]  /*1710*/  FFMA R24, R25, R24, R26 ;  /* 0x0000001819187223 */ /* 0x004fc8000000001a */
[----:B---3--:R-:W-:-:S04]  /*1720*/  FFMA R21, R21, R27, R24 ;  /* 0x0000001b15157223 */ /* 0x008fc80000000018 */
[----:B----4-:R-:W-:-:S04]  /*1730*/  FFMA R21, R28, R29, R21 ;  /* 0x0000001d1c157223 */ /* 0x010fc80000000015 */
[----:B------:R-:W-:Y:S05]  /*1740*/  @P2 BRA `(.L_x_116) ;  /* 0xfffffffc002c2947 */ /* 0x000fea000383ffff */
[----:B------:R-:W-:Y:S05]  /*1750*/  BSYNC.RECONVERGENT B2 ;  /* 0x0000000000027941 */ /* 0x000fea0003800200 */
.L_x_115:
[----:B------:R-:W-:-:S07]  /*1760*/  MOV R23, R20 ;  /* 0x0000001400177202 */ /* 0x000fce0000000f00 */
.L_x_114:
[----:B------:R-:W-:Y:S05]  /*1770*/  BSYNC.RECONVERGENT B1 ;  /* 0x0000000000017941 */ /* 0x000fea0003800200 */
.L_x_113:
[----:B------:R-:W-:Y:S01]  /*1780*/  ISETP.NE.AND P2, PT, R8, RZ, PT ;  /* 0x000000ff0800720c */ /* 0x000fe20003f45270 */
[----:B------:R-:W-:-:S12]  /*1790*/  BSSY.RECONVERGENT B1, `(.L_x_117) ;  /* 0x000003a000017945 */ /* 0x000fd80003800200 */
[----:B------:R-:W-:Y:S05]  /*17a0*/  @!P2 BRA `(.L_x_118) ;  /* 0x0000000000e0a947 */ /* 0x000fea0003800000 */
[----:B-1----:R-:W-:Y:S01]  /*17b0*/  IADD3 R14, PT, PT, R8, -0x1, RZ ;  /* 0xffffffff080e7810 */ /* 0x002fe20007ffe0ff */
[----:B------:R-:W-:Y:S01]  /*17c0*/  BSSY.RECONVERGENT B2, `(.L_x_119) ;  /* 0x000001f000027945 */ /* 0x000fe20003800200 */
[----:B------:R-:W-:Y:S02]  /*17d0*/  ISETP.NE.AND P3, PT, R9, RZ, PT ;  /* 0x000000ff0900720c */ /* 0x000fe40003f65270 */
[----:B------:R-:W-:-:S13]  /*17e0*/  ISETP.GE.U32.AND P2, PT, R14, 0x7, PT ;  /* 0x000000070e00780c */ /* 0x000fda0003f46070 */
[----:B------:R-:W-:Y:S05]  /*17f0*/  @!P2 BRA `(.L_x_120) ;  /* 0x00000000006ca947 */ /* 0x000fea0003800000 */
[----:B0-----:R-:W-:-:S04]  /*1800*/  IMAD.WIDE.U32 R14, R23, 0x4, R16 ;  /* 0x00000004170e7825 */ /* 0x001fc800078e0010 */
[----:B------:R-:W-:Y:S01]  /*1810*/  IMAD.WIDE.U32 R18, R23, 0x4, R4 ;  /* 0x0000000417127825 */ /* 0x000fe200078e0004 */
        /* <DEDUP_REMOVED lines=22> */
[----:B--2---:R-:W-:-:S04]  /*1980*/  FFMA R24, R25, R24, R26 ;  /* 0x0000001819187223 */ /* 0x004fc8000000001a */
[----:B---3--:R-:W-:-:S04]  /*1990*/  FFMA R21, R21, R27, R24 ;  /* 0x0000001b15157223 */ /* 0x008fc80000000018 */
[----:B----4-:R-:W-:-:S07]  /*19a0*/  FFMA R21, R28, R29, R21 ;  /* 0x0000001d1c157223 */ /* 0x010fce0000000015 */
.L_x_120:
[----:B------:R-:W-:Y:S05]  /*19b0*/  BSYNC.RECONVERGENT B2 ;  /* 0x0000000000027941 */ /* 0x000fea0003800200 */
.L_x_119:
[----:B------:R-:W-:Y:S05]  /*19c0*/  @!P3 BRA `(.L_x_118) ;  /* 0x000000000058b947 */ /* 0x000fea0003800000 */
[----:B------:R-:W-:-:S04]  /*19d0*/  IADD3 R14, PT, PT, R9, -0x1, RZ ;  /* 0xffffffff090e7810 */ /* 0x000fc80007ffe0ff */
[----:B------:R-:W-:-:S13]  /*19e0*/  ISETP.GE.U32.AND P2, PT, R14, 0x3, PT ;  /* 0x000000030e00780c */ /* 0x000fda0003f46070 */
[----:B0-----:R-:W-:-:S04]  /*19f0*/  @P2 IMAD.WIDE.U32 R14, R23, 0x4, R16 ;  /* 0x00000004170e2825 */ /* 0x001fc800078e0010 */
[C---:B------:R-:W-:Y:S01]  /*1a00*/  @P2 IMAD.WIDE.U32 R18, R23.reuse, 0x4, R4 ;  /* 0x0000000417122825 */ /* 0x040fe200078e0004 */
[----:B------:R-:W2:Y:S04]  /*1a10*/  @P2 LD.E R24, desc[UR36][R14.64] ;  /* 0x000000240e182980 */ /* 0x000ea8000c101900 */
[----:B------:R-:W2:Y:S04]  /*1a20*/  @P2 LD.E R25, desc[UR36][R18.64] ;  /* 0x0000002412192980 */ /* 0x000ea8000c101900 */
[----:B------:R-:W3:Y:S04]  /*1a30*/  @P2 LD.E R27, desc[UR36][R14.64+0x4] ;  /* 0x000004240e1b2980 */ /* 0x000ee8000c101900 */
[----:B------:R-:W3:Y:S01]  /*1a40*/  @P2 LD.E R28, desc[UR36][R18.64+0x4] ;  /* 0x00000424121c2980 */ /* 0x000ee2000c101900 */
[----:B------:R-:W-:-:S03]  /*1a50*/  @P2 IADD3 R23, PT, PT, R23, 0x4, RZ ;  /* 0x0000000417172810 */ /* 0x000fc60007ffe0ff */
[----:B------:R-:W4:Y:S04]  /*1a60*/  @P2 LD.E R29, desc[UR36][R14.64+0x8] ;  /* 0x000008240e1d2980 */ /* 0x000f28000c101900 */
[----:B------:R-:W5:Y:S04]  /*1a70*/  @P2 LD.E R14, desc[UR36][R14.64+0xc] ;  /* 0x00000c240e0e2980 */ /* 0x000f68000c101900 */
[----:B------:R-:W4:Y:S04]  /*1a80*/  @P2 LD.E R15, desc[UR36][R18.64+0x8] ;  /* 0x00000824120f2980 */ /* 0x000f28000c101900 */
[----:B------:R-:W5:Y:S01]  /*1a90*/  @P2 LD.E R19, desc[UR36][R18.64+0xc] ;  /* 0x00000c2412132980 */ /* 0x000f62000c101900 */
[----:B--2---:R-:W-:-:S04]  /*1aa0*/  @P2 FFMA R24, R24, R25, R21 ;  /* 0x0000001918182223 */ /* 0x004fc80000000015 */
[----:B---3--:R-:W-:Y:S01]  /*1ab0*/  @P2 FFMA R28, R27, R28, R24 ;  /* 0x0000001c1b1c2223 */ /* 0x008fe20000000018 */
[----:B------:R-:W-:-:S04]  /*1ac0*/  @P1 IMAD.WIDE.U32 R26, R23, 0x4, R16 ;  /* 0x00000004171a1825 */ /* 0x000fc800078e0010 */
[----:B------:R-:W-:Y:S02]  /*1ad0*/  @P1 IMAD.WIDE.U32 R24, R23, 0x4, R4 ;  /* 0x0000000417181825 */ /* 0x000fe400078e0004 */
[----:B------:R-:W2:Y:S04]  /*1ae0*/  @P1 LD.E R26, desc[UR36][R26.64] ;  /* 0x000000241a1a1980 */ /* 0x000ea8000c101900 */
[----:B------:R-:W2:Y:S01]  /*1af0*/  @P1 LD.E R24, desc[UR36][R24.64] ;  /* 0x0000002418181980 */ /* 0x000ea2000c101900 */
[----:B----4-:R-:W-:-:S04]  /*1b00*/  @P2 FFMA R29, R29, R15, R28 ;  /* 0x0000000f1d1d2223 */ /* 0x010fc8000000001c */
[----:B-----5:R-:W-:-:S04]  /*1b10*/  @P2 FFMA R21, R14, R19, R29 ;  /* 0x000000130e152223 */ /* 0x020fc8000000001d */
[----:B--2---:R-:W-:-:S07]  /*1b20*/  @P1 FFMA R21, R26, R24, R21 ;  /* 0x000000181a151223 */ /* 0x004fce0000000015 */
.L_x_118:
[----:B------:R-:W-:Y:S05]  /*1b30*/  BSYNC.RECONVERGENT B1 ;  /* 0x0000000000017941 */ /* 0x000fea0003800200 */
.L_x_117:
[----:B-1----:R-:W2:Y:S02]  /*1b40*/  LDG.E R14, desc[UR36][R12.64] ;  /* 0x000000240c0e7981 */ /* 0x002ea4000c1e1900 */
[----:B--2---:R-:W-:-:S05]  /*1b50*/  FADD R21, R14, R21 ;  /* 0x000000150e157221 */ /* 0x004fca0000000000 */
[----:B------:R1:W-:Y:S01]  /*1b60*/  STG.E desc[UR36][R12.64], R21 ;  /* 0x000000150c007986 */ /* 0x0003e2000c101924 */
[----:B------:R-:W-:Y:S05]  /*1b70*/  @P0 BRA `(.L_x_121) ;  /* 0xfffffff400640947 */ /* 0x000fea000383ffff */
[----:B------:R-:W-:Y:S05]  /*1b80*/  BSYNC.RECONVERGENT B0 ;  /* 0x0000000000007941 */ /* 0x000fea0003800200 */
.L_x_106:
[C---:B------:R-:W-:Y:S01]  /*1b90*/  FMUL R14, |R21|.reuse, 2.8853900432586669922 ;  /* 0x4038aa3b150e7820 */ /* 0x040fe20000400200 */
[----:B------:R-:W-:Y:S01]  /*1ba0*/  HFMA2 R22, -RZ, RZ, 1.125, -9232 ;  /* 0x3c80f082ff167431 */ /* 0x000fe200000001ff */
[----:B------:R-:W2:Y:S01]  /*1bb0*/  LDCU UR4, c[0x0][0x3a4] ;  /* 0x00007480ff0477ac */ /* 0x000ea20008000800 */
[C---:B------:R-:W-:Y:S01]  /*1bc0*/  FMUL R19, R21.reuse, R21 ;  /* 0x0000001515137220 */ /* 0x040fe20000400000 */
[----:B------:R-:W-:Y:S02]  /*1bd0*/  MOV R18, 0x3f800000 ;  /* 0x3f80000000127802 */ /* 0x000fe40000000f00 */
[----:B------:R-:W0:Y:S01]  /*1be0*/  MUFU.EX2 R14, R14 ;  /* 0x0000000e000e7308 */ /* 0x000e220000000800 */
[C---:B------:R-:W-:Y:S02]  /*1bf0*/  FSETP.GE.AND P1, PT, |R21|.reuse, 0.60000002384185791016, PT ;  /* 0x3f19999a1500780b */ /* 0x040fe40003f26200 */
[----:B------:R-:W-:Y:S01]  /*1c00*/  FSETP.GE.AND P0, PT, |R21|, 9.010913848876953125, PT ;  /* 0x41102cb41500780b */ /* 0x000fe20003f06200 */
[----:B------:R-:W-:Y:S01]  /*1c10*/  FFMA R22, R19, R22, -0.052303962409496307373 ;  /* 0xbd563cae13167423 */ /* 0x000fe20000000016 */
[----:B------:R-:W-:-:S03]  /*1c20*/  IADD3 R7, PT, PT, R7, 0x1, RZ ;  /* 0x0000000107077810 */ /* 0x000fc60007ffe0ff */
[----:B------:R-:W-:Y:S01]  /*1c30*/  FFMA R22, R19, R22, 0.1331529766321182251 ;  /* 0x3e08594113167423 */ /* 0x000fe20000000016 */
[----:B0-----:R-:W-:-:S03]  /*1c40*/  FADD R15, R14, 1 ;  /* 0x3f8000000e0f7421 */ /* 0x001fc60000000000 */
[----:B------:R-:W-:-:S04]  /*1c50*/  FFMA R14, R19, R22, -0.33332768082618713379 ;  /* 0xbeaaa9ed130e7423 */ /* 0x000fc80000000016 */
[----:B------:R-:W-:Y:S01]  /*1c60*/  FFMA R14, R19, R14, RZ ;  /* 0x0000000e130e7223 */ /* 0x000fe200000000ff */
[----:B------:R-:W0:Y:S02]  /*1c70*/  MUFU.RCP R15, R15 ;  /* 0x0000000f000f7308 */ /* 0x000e240000001000 */
[----:B0-----:R-:W-:-:S05]  /*1c80*/  FFMA R18, R15, -2, R18 ;  /* 0xc00000000f127823 */ /* 0x001fca0000000012 */
[----:B------:R-:W-:Y:S02]  /*1c90*/  FSEL R18, R18, 1, !P0 ;  /* 0x3f80000012127808 */ /* 0x000fe40004000000 */
[----:B--2---:R-:W-:Y:S02]  /*1ca0*/  ISETP.NE.AND P0, PT, R7, UR4, PT ;  /* 0x0000000407007c0c */ /* 0x004fe4000bf05270 */
[--C-:B------:R-:W-:Y:S01]  /*1cb0*/  LOP3.LUT R15, R18, 0x80000000, R21.reuse, 0xb8, !PT ;  /* 0x80000000120f7812 */ /* 0x100fe200078eb815 */
[----:B------:R-:W-:-:S05]  /*1cc0*/  @!P1 FFMA R15, R21, R14, R21 ;  /* 0x0000000e150f9223 */ /* 0x000fca0000000015 */
[----:B------:R0:W-:Y:S05]  /*1cd0*/  STG.E desc[UR36][R12.64], R15 ;  /* 0x0000000f0c007986 */ /* 0x0001ea000c101924 */
[----:B------:R-:W-:Y:S05]  /*1ce0*/  @!P0 EXIT ;  /* 0x000000000000894d */ /* 0x000fea0003800000 */
[----:B------:R-:W-:Y:S05]  /*1cf0*/  BRA `(.L_x_122) ;  /* 0xfffffff000dc7947 */ /* 0x000fea000383ffff */
.L_x_99:
[C---:B------:R-:W-:Y:S01]  /*1d00*/  ISETP.GE.U32.AND P1, PT, R12.reuse, 0x4, PT ;  /* 0x000000040c00780c */ /* 0x040fe20003f26070 */
[----:B------:R-:W-:Y:S01]  /*1d10*/  HFMA2 R5, -RZ, RZ, 0, 0 ;  /* 0x00000000ff057431 */ /* 0x000fe200000001ff */
[----:B--2---:R-:W-:-:S04]  /*1d20*/  LOP3.LUT R19, R12, 0x3, RZ, 0xc0, !PT ;  /* 0x000000030c137812 */ /* 0x004fc800078ec0ff */
[----:B------:R-:W-:-:S07]  /*1d30*/  ISETP.NE.AND P0, PT, R19, RZ, PT ;  /* 0x000000ff1300720c */ /* 0x000fce0003f05270 */
[----:B------:R-:W-:Y:S06]  /*1d40*/  @!P1 BRA `(.L_x_123) ;  /* 0x0000000400709947 */ /* 0x000fec0003800000 */
[----:B------:R-:W0:Y:S01]  /*1d50*/  LDC.64 R8, c[0x0][0x3a8] ;  /* 0x0000ea00ff087b82 */ /* 0x000e220000000a00 */
[----:B------:R-:W-:Y:S01]  /*1d60*/  BSSY.RECONVERGENT B0, `(.L_x_123) ;  /* 0x000005a000007945 */ /* 0x000fe20003800200 */
[----:B------:R-:W-:Y:S02]  /*1d70*/  LOP3.LUT R5, R12, 0x7ffffffc, RZ, 0xc0, !PT ;  /* 0x7ffffffc0c057812 */ /* 0x000fe400078ec0ff */
[----:B------:R-:W-:-:S04]  /*1d80*/  MOV R13, RZ ;  /* 0x000000ff000d7202 */ /* 0x000fc80000000f00 */
[----:B------:R-:W2:Y:S03]  /*1d90*/  LDC.64 R6, c[0x0][0x390] ;  /* 0x0000e400ff067b82 */ /* 0x000ea60000000a00 */
.L_x_124:
[----:B0-----:R-:W-:-:S05]  /*1da0*/  IMAD.WIDE.U32 R10, R13, 0x4, R8 ;  /* 0x000000040d0a7825 */ /* 0x001fca00078e0008 */
[----:B---3--:R-:W3:Y:S01]  /*1db0*/  LDG.E R18, desc[UR36][R10.64] ;  /* 0x000000240a127981 */ /* 0x008ee2000c1e1900 */
[----:B------:R-:W-:Y:S01]  /*1dc0*/  MOV R17, 0x3c80f082 ;  /* 0x3c80f08200117802 */ /* 0x000fe20000000f00 */
[----:B------:R-:W-:Y:S02]  /*1dd0*/  HFMA2 R16, -RZ, RZ, 1.875, 0 ;  /* 0x3f800000ff107431 */ /* 0x000fe400000001ff */
[----:B------:R-:W-:Y:S02]  /*1de0*/  IMAD R20, R13, R3, R2 ;  /* 0x000000030d147224 */ /* 0x000fe400078e0202 */
[C---:B---3--:R-:W-:Y:S01]  /*1df0*/  FMUL R4, |R18|.reuse, 2.8853900432586669922 ;  /* 0x4038aa3b12047820 */ /* 0x048fe20000400200 */
[C---:B------:R-:W-:Y:S01]  /*1e00*/  FMUL R22, R18.reuse, R18 ;  /* 0x0000001212167220 */ /* 0x040fe20000400000 */
[C---:B------:R-:W-:Y:S02]  /*1e10*/  FSETP.GE.AND P2, PT, |R18|.reuse, 0.60000002384185791016, PT ;  /* 0x3f19999a1200780b */ /* 0x040fe40003f46200 */
[----:B------:R-:W-:Y:S01]  /*1e20*/  FSETP.GE.AND P1, PT, |R18|, 9.010913848876953125, PT ;  /* 0x41102cb41200780b */ /* 0x000fe20003f26200 */
[C---:B------:R-:W-:Y:S01]  /*1e30*/  FFMA R21, R22.reuse, R17, -0.052303962409496307373 ;  /* 0xbd563cae16157423 */ /* 0x040fe20000000011 */
[----:B------:R-:W0:Y:S03]  /*1e40*/  MUFU.EX2 R4, R4 ;  /* 0x0000000400047308 */ /* 0x000e260000000800 */
[----:B------:R-:W-:Y:S01]  /*1e50*/  FFMA R23, R22, R21, 0.1331529766321182251 ;  /* 0x3e08594116177423 */ /* 0x000fe20000000015 */
[----:B0-----:R-:W-:-:S03]  /*1e60*/  FADD R14, R4, 1 ;  /* 0x3f800000040e7421 */ /* 0x001fc60000000000 */
[C---:B------:R-:W-:Y:S01]  /*1e70*/  FFMA R4, R22.reuse, R23, -0.33332768082618713379 ;  /* 0xbeaaa9ed16047423 */ /* 0x040fe20000000017 */
[----:B-1----:R-:W0:Y:S03]  /*1e80*/  MUFU.RCP R15, R14 ;  /* 0x0000000e000f7308 */ /* 0x002e260000001000 */
[----:B------:R-:W-:Y:S01]  /*1e90*/  FFMA R23, R22, R4, RZ ;  /* 0x0000000416177223 */ /* 0x000fe200000000ff */
[----:B0-----:R-:W-:-:S05]  /*1ea0*/  FFMA R15, R15, -2, R16 ;  /* 0xc00000000f0f7823 */ /* 0x001fca0000000010 */
[----:B------:R-:W-:Y:S01]  /*1eb0*/  FSEL R21, R15, 1, !P1 ;  /* 0x3f8000000f157808 */ /* 0x000fe20004800000 */
[----:B------:R-:W-:-:S03]  /*1ec0*/  IMAD R15, R20, R3, R0 ;  /* 0x00000003140f7224 */ /* 0x000fc600078e0200 */
[----:B------:R-:W-:Y:S01]  /*1ed0*/  LOP3.LUT R21, R21, 0x80000000, R18, 0xb8, !PT ;  /* 0x8000000015157812 */ /* 0x000fe200078eb812 */
[----:B--2---:R-:W-:-:S04]  /*1ee0*/  IMAD.WIDE R14, R15, 0x4, R6 ;  /* 0x000000040f0e7825 */ /* 0x004fc800078e0206 */
[----:B------:R-:W-:-:S05]  /*1ef0*/  @!P2 FFMA R21, R18, R23, R18 ;  /* 0x000000171215a223 */ /* 0x000fca0000000012 */
[----:B------:R0:W-:Y:S04]  /*1f00*/  STG.E desc[UR36][R14.64], R21 ;  /* 0x000000150e007986 */ /* 0x0001e8000c101924 */
[----:B------:R-:W2:Y:S01]  /*1f10*/  LDG.E R18, desc[UR36][R10.64+0x4] ;  /* 0x000004240a127981 */ /* 0x000ea2000c1e1900 */
[----:B------:R-:W-:-:S05]  /*1f20*/  IADD3 R20, PT, PT, R20, R3, RZ ;  /* 0x0000000314147210 */ /* 0x000fca0007ffe0ff */
[----:B0-----:R-:W-:-:S04]  /*1f30*/  IMAD R15, R20, R3, R0 ;  /* 0x00000003140f7224 */ /* 0x001fc800078e0200 */
[----:B------:R-:W-:-:S04]  /*1f40*/  IMAD.WIDE R14, R15, 0x4, R6 ;  /* 0x000000040f0e7825 */ /* 0x000fc800078e0206 */
[C---:B--2---:R-:W-:Y:S01]  /*1f50*/  FMUL R4, |R18|.reuse, 2.8853900432586669922 ;  /* 0x4038aa3b12047820 */ /* 0x044fe20000400200 */
        /* <DEDUP_REMOVED lines=8> */
[----:B------:R-:W0:Y:S03]  /*1fe0*/  MUFU.RCP R23, R22 ;  /* 0x0000001600177308 */ /* 0x000e260000001000 */
[----:B------:R-:W-:Y:S01]  /*1ff0*/  FFMA R21, R24, R4, RZ ;  /* 0x0000000418157223 */ /* 0x000fe200000000ff */
[----:B0-----:R-:W-:-:S05]  /*2000*/  FFMA R23, R23, -2, R16 ;  /* 0xc000000017177823 */ /* 0x001fca0000000010 */
[----:B------:R-:W-:-:S04]  /*2010*/  FSEL R23, R23, 1, !P1 ;  /* 0x3f80000017177808 */ /* 0x000fc80004800000 */
[--C-:B------:R-:W-:Y:S01]  /*2020*/  LOP3.LUT R23, R23, 0x80000000, R18.reuse, 0xb8, !PT ;  /* 0x8000000017177812 */ /* 0x100fe200078eb812 */
        /* <DEDUP_REMOVED lines=14> */
[----:B------:R-:W-:-:S03]  /*2110*/  FFMA R4, R24, R25, -0.33332768082618713379 ;  /* 0xbeaaa9ed18047423 */ /* 0x000fc60000000019 */
[----:B------:R-:W0:Y:S02]  /*2120*/  MUFU.RCP R21, R21 ;  /* 0x0000001500157308 */ /* 0x000e240000001000 */
[----:B0-----:R-:W-:Y:S01]  /*2130*/  FFMA R22, R21, -2, R16 ;  /* 0xc000000015167823 */ /* 0x001fe20000000010 */
[----:B------:R-:W-:-:S04]  /*2140*/  FFMA R21, R24, R4, RZ ;  /* 0x0000000418157223 */ /* 0x000fc800000000ff */
[----:B------:R-:W-:-:S04]  /*2150*/  FSEL R23, R22, 1, !P1 ;  /* 0x3f80000016177808 */ /* 0x000fc80004800000 */
[--C-:B------:R-:W-:Y:S01]  /*2160*/  LOP3.LUT R23, R23, 0x80000000, R18.reuse, 0xb8, !PT ;  /* 0x8000000017177812 */ /* 0x100fe200078eb812 */
[----:B------:R-:W-:-:S05]  /*2170*/  @!P2 FFMA R23, R18, R21, R18 ;  /* 0x000000151217a223 */ /* 0x000fca0000000012 */
[----:B------:R0:W-:Y:S04]  /*2180*/  STG.E desc[UR36][R14.64], R23 ;  /* 0x000000170e007986 */ /* 0x0001e8000c101924 */
[----:B------:R-:W2:Y:S01]  /*2190*/  LDG.E R10, desc[UR36][R10.64+0xc] ;  /* 0x00000c240a0a7981 */ /* 0x000ea2000c1e1900 */
[----:B------:R-:W-:Y:S02]  /*21a0*/  IADD3 R20, PT, PT, R20, R3, RZ ;  /* 0x0000000314147210 */ /* 0x000fe40007ffe0ff */
[----:B------:R-:W-:-:S03]  /*21b0*/  IADD3 R13, PT, PT, R13, 0x4, RZ ;  /* 0x000000040d0d7810 */ /* 0x000fc60007ffe0ff */
        /* <DEDUP_REMOVED lines=14> */
[----:B------:R-:W-:Y:S02]  /*22a0*/  FSEL R21, R21, 1, !P1 ;  /* 0x3f80000015157808 */ /* 0x000fe40004800000 */
[----:B------:R-:W-:Y:S02]  /*22b0*/  ISETP.NE.AND P1, PT, R13, R5, PT ;  /* 0x000000050d00720c */ /* 0x000fe40003f25270 */
[--C-:B------:R-:W-:Y:S01]  /*22c0*/  LOP3.LUT R21, R21, 0x80000000, R10.reuse, 0xb8, !PT ;  /* 0x8000000015157812 */ /* 0x100fe200078eb80a */
[----:B------:R-:W-:-:S05]  /*22d0*/  @!P2 FFMA R21, R10, R11, R10 ;  /* 0x0000000b0a15a223 */ /* 0x000fca000000000a */
[----:B------:R3:W-:Y:S05]  /*22e0*/  STG.E desc[UR36][R14.64], R21 ;  /* 0x000000150e007986 */ /* 0x0007ea000c101924 */
[----:B------:R-:W-:Y:S05]  /*22f0*/  @P1 BRA `(.L_x_124) ;  /* 0xfffffff800a81947 */ /* 0x000fea000383ffff */
[----:B------:R-:W-:Y:S05]  /*2300*/  BSYNC.RECONVERGENT B0 ;  /* 0x0000000000007941 */ /* 0x000fea0003800200 */
.L_x_123:
[----:B------:R-:W-:Y:S05]  /*2310*/  @!P0 EXIT ;  /* 0x000000000000894d */ /* 0x000fea0003800000 */
[----:B------:R-:W-:Y:S02]  /*2320*/  ISETP.NE.AND P1, PT, R19, 0x1, PT ;  /* 0x000000011300780c */ /* 0x000fe40003f25270 */
[----:B------:R-:W-:-:S04]  /*2330*/  LOP3.LUT R12, R12, 0x1, RZ, 0xc0, !PT ;  /* 0x000000010c0c7812 */ /* 0x000fc800078ec0ff */
[----:B------:R-:W-:-:S07]  /*2340*/  ISETP.NE.U32.AND P0, PT, R12, 0x1, PT ;  /* 0x000000010c00780c */ /* 0x000fce0003f05070 */
[----:B------:R-:W-:Y:S06]  /*2350*/  @!P1 BRA `(.L_x_125) ;  /* 0x0000000000b89947 */ /* 0x000fec0003800000 */
[----:B------:R-:W0:Y:S08]  /*2360*/  LDC.64 R6, c[0x0][0x3a8] ;  /* 0x0000ea00ff067b82 */ /* 0x000e300000000a00 */
[----:B------:R-:W2:Y:S01]  /*2370*/  LDC.64 R8, c[0x0][0x390] ;  /* 0x0000e400ff087b82 */ /* 0x000ea20000000a00 */
[----:B0-----:R-:W-:-:S05]  /*2380*/  IMAD.WIDE.U32 R6, R5, 0x4, R6 ;  /* 0x0000000405067825 */ /* 0x001fca00078e0006 */
[----:B------:R-:W4:Y:S01]  /*2390*/  LDG.E R13, desc[UR36][R6.64] ;  /* 0x00000024060d7981 */ /* 0x000f22000c1e1900 */
[----:B------:R-:W-:Y:S01]  /*23a0*/  MOV R11, 0x3c80f082 ;  /* 0x3c80f082000b7802 */ /* 0x000fe20000000f00 */
[----:B------:R-:W-:Y:S02]  /*23b0*/  HFMA2 R10, -RZ, RZ, 1.875, 0 ;  /* 0x3f800000ff0a7431 */ /* 0x000fe400000001ff */
[----:B------:R-:W-:Y:S02]  /*23c0*/  IMAD R12, R5, R3, R2 ;  /* 0x00000003050c7224 */ /* 0x000fe400078e0202 */
[C---:B----4-:R-:W-:Y:S01]  /*23d0*/  FMUL R4, |R13|.reuse, 2.8853900432586669922 ;  /* 0x4038aa3b0d047820 */ /* 0x050fe20000400200 */
[C---:B------:R-:W-:Y:S01]  /*23e0*/  FMUL R16, R13.reuse, R13 ;  /* 0x0000000d0d107220 */ /* 0x040fe20000400000 */
[C---:B------:R-:W-:Y:S02]  /*23f0*/  FSETP.GE.AND P2, PT, |R13|.reuse, 0.60000002384185791016, PT ;  /* 0x3f19999a0d00780b */ /* 0x040fe40003f46200 */
[----:B------:R-:W-:Y:S01]  /*2400*/  FSETP.GE.AND P1, PT, |R13|, 9.010913848876953125, PT ;  /* 0x41102cb40d00780b */ /* 0x000fe20003f26200 */
[C---:B------:R-:W-:Y:S01]  /*2410*/  FFMA R17, R16.reuse, R11, -0.052303962409496307373 ;  /* 0xbd563cae10117423 */ /* 0x040fe2000000000b */
[----:B------:R-:W3:Y:S03]  /*2420*/  MUFU.EX2 R4, R4 ;  /* 0x0000000400047308 */ /* 0x000ee60000000800 */
[----:B------:R-:W-:Y:S01]  /*2430*/  FFMA R17, R16, R17, 0.1331529766321182251 ;  /* 0x3e08594110117423 */ /* 0x000fe20000000011 */
[----:B---3--:R-:W-:-:S03]  /*2440*/  FADD R14, R4, 1 ;  /* 0x3f800000040e7421 */ /* 0x008fc60000000000 */
        /* <DEDUP_REMOVED lines=10> */
[----:B------:R1:W2:Y:S01]  /*24f0*/  LDG.E R6, desc[UR36][R6.64+0x4] ;  /* 0x0000042406067981 */ /* 0x0002a2000c1e1900 */
[----:B------:R-:W-:Y:S02]  /*2500*/  IADD3 R12, PT, PT, R12, R3, RZ ;  /* 0x000000030c0c7210 */ /* 0x000fe40007ffe0ff */
[----:B------:R-:W-:-:S03]  /*2510*/  IADD3 R5, PT, PT, R5, 0x2, RZ ;  /* 0x0000000205057810 */ /* 0x000fc60007ffe0ff */
[----:B-1----:R-:W-:-:S04]  /*2520*/  IMAD R7, R12, R3, R0 ;  /* 0x000000030c077224 */ /* 0x002fc800078e0200 */
[----:B------:R-:W-:-:S04]  /*2530*/  IMAD.WIDE R8, R7, 0x4, R8 ;  /* 0x0000000407087825 */ /* 0x000fc800078e0208 */
[C---:B--2---:R-:W-:Y:S01]  /*2540*/  FMUL R4, |R6|.reuse, 2.8853900432586669922 ;  /* 0x4038aa3b06047820 */ /* 0x044fe20000400200 */
[C---:B------:R-:W-:Y:S01]  /*2550*/  FMUL R16, R6.reuse, R6 ;  /* 0x0000000606107220 */ /* 0x040fe20000400000 */
[C---:B------:R-:W-:Y:S02]  /*2560*/  FSETP.GE.AND P2, PT, |R6|.reuse, 0.60000002384185791016, PT ;  /* 0x3f19999a0600780b */ /* 0x040fe40003f46200 */
[----:B------:R-:W-:Y:S01]  /*2570*/  FSETP.GE.AND P1, PT, |R6|, 9.010913848876953125, PT ;  /* 0x41102cb40600780b */ /* 0x000fe20003f26200 */
[C---:B------:R-:W-:Y:S01]  /*2580*/  FFMA R11, R16.reuse, R11, -0.052303962409496307373 ;  /* 0xbd563cae100b7423 */ /* 0x040fe2000000000b */
[----:B------:R-:W1:Y:S03]  /*2590*/  MUFU.EX2 R4, R4 ;  /* 0x0000000400047308 */ /* 0x000e660000000800 */
[----:B0-----:R-:W-:Y:S01]  /*25a0*/  FFMA R15, R16, R11, 0.1331529766321182251 ;  /* 0x3e085941100f7423 */ /* 0x001fe2000000000b */
[----:B-1----:R-:W-:-:S03]  /*25b0*/  FADD R13, R4, 1 ;  /* 0x3f800000040d7421 */ /* 0x002fc60000000000 */
[----:B------:R-:W-:-:S03]  /*25c0*/  FFMA R4, R16, R15, -0.33332768082618713379 ;  /* 0xbeaaa9ed10047423 */ /* 0x000fc6000000000f */
[----:B------:R-:W0:Y:S02]  /*25d0*/  MUFU.RCP R13, R13 ;  /* 0x0000000d000d7308 */ /* 0x000e240000001000 */
[----:B0-----:R-:W-:Y:S01]  /*25e0*/  FFMA R10, R13, -2, R10 ;  /* 0xc00000000d0a7823 */ /* 0x001fe2000000000a */
[----:B------:R-:W-:-:S04]  /*25f0*/  FFMA R13, R16, R4, RZ ;  /* 0x00000004100d7223 */ /* 0x000fc800000000ff */
[----:B------:R-:W-:-:S04]  /*2600*/  FSEL R11, R10, 1, !P1 ;  /* 0x3f8000000a0b7808 */ /* 0x000fc80004800000 */
[--C-:B------:R-:W-:Y:S01]  /*2610*/  LOP3.LUT R11, R11, 0x80000000, R6.reuse, 0xb8, !PT ;  /* 0x800000000b0b7812 */ /* 0x100fe200078eb806 */
[----:B------:R-:W-:-:S05]  /*2620*/  @!P2 FFMA R11, R6, R13, R6 ;  /* 0x0000000d060ba223 */ /* 0x000fca0000000006 */
[----:B------:R0:W-:Y:S02]  /*2630*/  STG.E desc[UR36][R8.64], R11 ;  /* 0x0000000b08007986 */ /* 0x0001e4000c101924 */
.L_x_125:
[----:B------:R-:W-:Y:S05]  /*2640*/  @P0 EXIT ;  /* 0x000000000000094d */ /* 0x000fea0003800000 */
[----:B0-----:R-:W0:Y:S08]  /*2650*/  LDC.64 R8, c[0x0][0x3a8] ;  /* 0x0000ea00ff087b82 */ /* 0x001e300000000a00 */
[----:B------:R-:W2:Y:S01]  /*2660*/  LDC.64 R6, c[0x0][0x390] ;  /* 0x0000e400ff067b82 */ /* 0x000ea20000000a00 */
[----:B0-----:R-:W-:-:S06]  /*2670*/  IMAD.WIDE.U32 R8, R5, 0x4, R8 ;  /* 0x0000000405087825 */ /* 0x001fcc00078e0008 */
[----:B------:R-:W4:Y:S01]  /*2680*/  LDG.E R8, desc[UR36][R8.64] ;  /* 0x0000002408087981 */ /* 0x000f22000c1e1900 */
[----:B------:R-:W-:Y:S01]  /*2690*/  HFMA2 R12, -RZ, RZ, 1.125, -9232 ;  /* 0x3c80f082ff0c7431 */ /* 0x000fe200000001ff */
[----:B------:R-:W-:Y:S01]  /*26a0*/  MOV R11, 0x3f800000 ;  /* 0x3f800000000b7802 */ /* 0x000fe20000000f00 */
[----:B------:R-:W-:-:S04]  /*26b0*/  IMAD R5, R5, R3, R2 ;  /* 0x0000000305057224 */ /* 0x000fc800078e0202 */
[----:B------:R-:W-:-:S04]  /*26c0*/  IMAD R5, R5, R3, R0 ;  /* 0x0000000305057224 */ /* 0x000fc800078e0200 */
[----:B--2---:R-:W-:-:S04]  /*26d0*/  IMAD.WIDE R6, R5, 0x4, R6 ;  /* 0x0000000405067825 */ /* 0x004fc800078e0206 */
[C---:B----4-:R-:W-:Y:S01]  /*26e0*/  FMUL R4, |R8|.reuse, 2.8853900432586669922 ;  /* 0x4038aa3b08047820 */ /* 0x050fe20000400200 */
[C---:B------:R-:W-:Y:S01]  /*26f0*/  FMUL R13, R8.reuse, R8 ;  /* 0x00000008080d7220 */ /* 0x040fe20000400000 */
[C---:B------:R-:W-:Y:S02]  /*2700*/  FSETP.GE.AND P1, PT, |R8|.reuse, 0.60000002384185791016, PT ;  /* 0x3f19999a0800780b */ /* 0x040fe40003f26200 */
[----:B------:R-:W-:Y:S01]  /*2710*/  FSETP.GE.AND P0, PT, |R8|, 9.010913848876953125, PT ;  /* 0x41102cb40800780b */ /* 0x000fe20003f06200 */
[C---:B------:R-:W-:Y:S01]  /*2720*/  FFMA R12, R13.reuse, R12, -0.052303962409496307373 ;  /* 0xbd563cae0d0c7423 */ /* 0x040fe2000000000c */
[----:B------:R-:W0:Y:S03]  /*2730*/  MUFU.EX2 R4, R4 ;  /* 0x0000000400047308 */ /* 0x000e260000000800 */
[----:B------:R-:W-:-:S04]  /*2740*/  FFMA R12, R13, R12, 0.1331529766321182251 ;  /* 0x3e0859410d0c7423 */ /* 0x000fc8000000000c */
[----:B------:R-:W-:-:S04]  /*2750*/  FFMA R2, R13, R12, -0.33332768082618713379 ;  /* 0xbeaaa9ed0d027423 */ /* 0x000fc8000000000c */
[----:B------:R-:W-:Y:S01]  /*2760*/  FFMA R13, R13, R2, RZ ;  /* 0x000000020d0d7223 */ /* 0x000fe200000000ff */
[----:B0-----:R-:W-:-:S06]  /*2770*/  FADD R10, R4, 1 ;  /* 0x3f800000040a7421 */ /* 0x001fcc0000000000 */
[----:B------:R-:W0:Y:S02]  /*2780*/  MUFU.RCP R10, R10 ;  /* 0x0000000a000a7308 */ /* 0x000e240000001000 */
[----:B0-----:R-:W-:-:S05]  /*2790*/  FFMA R11, R10, -2, R11 ;  /* 0xc00000000a0b7823 */ /* 0x001fca000000000b */
[----:B------:R-:W-:-:S04]  /*27a0*/  FSEL R11, R11, 1, !P0 ;  /* 0x3f8000000b0b7808 */ /* 0x000fc80004000000 */
[--C-:B------:R-:W-:Y:S01]  /*27b0*/  LOP3.LUT R11, R11, 0x80000000, R8.reuse, 0xb8, !PT ;  /* 0x800000000b0b7812 */ /* 0x100fe200078eb808 */
[----:B------:R-:W-:-:S05]  /*27c0*/  @!P1 FFMA R11, R8, R13, R8 ;  /* 0x0000000d080b9223 */ /* 0x000fca0000000008 */
[----:B------:R-:W-:Y:S01]  /*27d0*/  STG.E desc[UR36][R6.64], R11 ;  /* 0x0000000b06007986 */ /* 0x000fe2000c101924 */
[----:B------:R-:W-:Y:S05]  /*27e0*/  EXIT ;  /* 0x000000000000794d */ /* 0x000fea0003800000 */
.L_x_126:
        /* <DEDUP_REMOVED lines=9> */
.L_x_161:


//--------------------- .text._Z6Conv2dPfS_S_iiiiS_ --------------------------
	.section	.text._Z6Conv2dPfS_S_iiiiS_,"ax",@progbits
	.align	128
        .global         _Z6Conv2dPfS_S_iiiiS_
        .type           _Z6Conv2dPfS_S_iiiiS_,@function
        .size           _Z6Conv2dPfS_S_iiiiS_,(.L_x_162 - _Z6Conv2dPfS_S_iiiiS_)
        .other          _Z6Conv2dPfS_S_iiiiS_,@"STO_CUDA_ENTRY STV_DEFAULT"
_Z6Conv2dPfS_S_iiiiS_:
.text._Z6Conv2dPfS_S_iiiiS_:
        /* <DEDUP_REMOVED lines=12> */
.L_x_127:
[----:B------:R-:W0:Y:S01]  /*00c0*/  LDC.64 R2, c[0x4][R2] ;  /* 0x0100000002027b82 */ /* 0x000e220000000a00 */
[----:B------:R-:W-:Y:S02]  /*00d0*/  MOV R16, R4 ;  /* 0x0000000400107202 */ /* 0x000fe40000000f00 */
[----:B------:R-:W-:Y:S02]  /*00e0*/  MOV R17, R5 ;  /* 0x0000000500117202 */ /* 0x000fe40000000f00 */
[----:B------:R-:W-:Y:S02]  /*00f0*/  MOV R4, UR39 ;  /* 0x0000002700047c02 */ /* 0x000fe40008000f00 */
[----:B------:R-:W-:-:S07]  /*0100*/  MOV R5, UR38 ;  /* 0x0000002600057c02 */ /* 0x000fce0008000f00 */
[----:B------:R-:W-:-:S07]  /*0110*/  LEPC R20, `(.L_x_128) ;  /* 0x000000001014794e */ /* 0x000fce0000000000 */
[----:B0-----:R-:W-:Y:S05]  /*0120*/  CALL.ABS.NOINC R2 ;  /* 0x0000000002007343 */ /* 0x001fea0003c00000 */
.L_x_128:
[----:B------:R-:W0:Y:S01]  /*0130*/  LDCU UR5, c[0x0][0x39c] ;  /* 0x00007380ff0577ac */ /* 0x000e220008000800 */
[----:B------:R-:W1:Y:S01]  /*0140*/  S2R R3, SR_CTAID.X ;  /* 0x0000000000037919 */ /* 0x000e620000002500 */
[----:B------:R-:W-:Y:S01]  /*0150*/  MOV R7, R5 ;  /* 0x0000000500077202 */ /* 0x000fe20000000f00 */
[----:B------:R-:W2:Y:S01]  /*0160*/  LDCU UR4, c[0x0][0x3a0] ;  /* 0x00007400ff0477ac */ /* 0x000ea20008000800 */
[----:B------:R-:W3:Y:S01]  /*0170*/  S2R R0, SR_TID.X ;  /* 0x0000000000007919 */ /* 0x000ee20000002100 */
[----:B0-----:R-:W-:-:S04]  /*0180*/  MOV R2, UR5 ;  /* 0x0000000500027c02 */ /* 0x001fc80008000f00 */
[----:B--2---:R-:W-:-:S04]  /*0190*/  VIMNMX R6, PT, PT, R2, UR4, PT ;  /* 0x0000000402067c48 */ /* 0x004fc8000bfe0100 */
[----:B------:R-:W-:Y:S02]  /*01a0*/  ISETP.GE.AND P0, PT, R6, 0x1, PT ;  /* 0x000000010600780c */ /* 0x000fe40003f06270 */
[----:B------:R-:W-:-:S11]  /*01b0*/  MOV R6, R4 ;  /* 0x0000000400067202 */ /* 0x000fd60000000f00 */
[----:B-1-3--:R-:W-:Y:S05]  /*01c0*/  @!P0 BRA `(.L_x_129) ;  /* 0x0000000400fc8947 */ /* 0x00afea0003800000 */
[----:B------:R-:W-:Y:S01]  /*01d0*/  HFMA2 R9, -RZ, RZ, 0, 0 ;  /* 0x00000000ff097431 */ /* 0x000fe200000001ff */
[----:B------:R-:W-:Y:S01]  /*01e0*/  BSSY.RECONVERGENT B0, `(.L_x_129) ;  /* 0x000007d000007945 */ /* 0x000fe20003800200 */
[C---:B------:R-:W-:Y:S02]  /*01f0*/  LOP3.LUT R4, R2.reuse, 0x7, RZ, 0xc0, !PT ;  /* 0x0000000702047812 */ /* 0x040fe400078ec0ff */
[----:B------:R-:W-:-:S07]  /*0200*/  LOP3.LUT R5, R2, 0x7ffffff8, RZ, 0xc0, !PT ;  /* 0x7ffffff802057812 */ /* 0x000fce00078ec0ff */
.L_x_137:
[----:B0-----:R-:W0:Y:S01]  /*0210*/  LDCU UR4, c[0x0][0x398] ;  /* 0x00007300ff0477ac */ /* 0x001e220008000800 */
[----:B------:R-:W-:Y:S01]  /*0220*/  MOV R11, R9 ;  /* 0x00000009000b7202 */ /* 0x000fe20000000f00 */
[----:B------:R-:W-:Y:S01]  /*0230*/  BSSY.RECONVERGENT B1, `(.L_x_130) ;  /* 0x0000076000017945 */ /* 0x000fe20003800200 */
[----:B------:R-:W-:Y:S01]  /*0240*/  MOV R13, RZ ;  /* 0x000000ff000d7202 */ /* 0x000fe20000000f00 */
[----:B-1----:R-:W1:Y:S01]  /*0250*/  LDCU UR5, c[0x0][0x3a0] ;  /* 0x00007400ff0577ac */ /* 0x002e620008000800 */
[C---:B0-----:R-:W-:Y:S01]  /*0260*/  IMAD R8, R9.reuse, UR4, R0 ;  /* 0x0000000409087c24 */ /* 0x041fe2000f8e0200 */
[----:B------:R-:W-:-:S04]  /*0270*/  IADD3 R9, PT, PT, R9, 0x1, RZ ;  /* 0x0000000109097810 */ /* 0x000fc80007ffe0ff */
[----:B-1----:R-:W-:-:S13]  /*0280*/  ISETP.NE.AND P0, PT, R9, UR5, PT ;  /* 0x0000000509007c0c */ /* 0x002fda000bf05270 */
.L_x_136:
[----:B0-----:R-:W0:Y:S01]  /*0290*/  LDCU UR4, c[0x0][0x39c] ;  /* 0x00007380ff0477ac */ /* 0x001e220008000800 */
[----:B------:R-:W-:Y:S02]  /*02a0*/  IADD3 R10, PT, PT, R3, R13, RZ ;  /* 0x0000000d030a7210 */ /* 0x000fe40007ffe0ff */
[----:B------:R-:W-:Y:S02]  /*02b0*/  MOV R27, RZ ;  /* 0x000000ff001b7202 */ /* 0x000fe40000000f00 */
[----:B0-----:R-:W-:-:S04]  /*02c0*/  MOV R2, UR4 ;  /* 0x0000000400027c02 */ /* 0x001fc80008000f00 */
[----:B------:R-:W-:-:S13]  /*02d0*/  ISETP.GE.U32.AND P1, PT, R2, 0x8, PT ;  /* 0x000000080200780c */ /* 0x000fda0003f26070 */
[----:B-1----:R-:W-:Y:S05]  /*02e0*/  @!P1 BRA `(.L_x_131) ;  /* 0x0000000000b49947 */ /* 0x002fea0003800000 */
[----:B------:R-:W0:Y:S01]  /*02f0*/  LDC R29, c[0x0][0x398] ;  /* 0x0000e600ff1d7b82 */ /* 0x000e220000000800 */
[----:B------:R-:W-:Y:S01]  /*0300*/  HFMA2 R12, -RZ, RZ, 0, 0 ;  /* 0x00000000ff0c7431 */ /* 0x000fe200000001ff */
[----:B------:R-:W-:Y:S06]  /*0310*/  BSSY.RECONVERGENT B2, `(.L_x_132) ;  /* 0x0000029000027945 */ /* 0x000fec0003800200 */
[----:B------:R-:W1:Y:S02]  /*0320*/  LDC.64 R14, c[0x0][0x380] ;  /* 0x0000e000ff0e7b82 */ /* 0x000e640000000a00 */
.L_x_133:
[----:B--2---:R-:W-:-:S05]  /*0330*/  IADD3 R18, PT, PT, R8, R12, RZ ;  /* 0x0000000c08127210 */ /* 0x004fca0007ffe0ff */
[----:B0-----:R-:W-:-:S04]  /*0340*/  IMAD R27, R18, R29, R10 ;  /* 0x0000001d121b7224 */ /* 0x001fc800078e020a */
[----:B-1----:R-:W-:-:S05]  /*0350*/  IMAD.WIDE R26, R27, 0x4, R14 ;  /* 0x000000041b1a7825 */ /* 0x002fca00078e020e */
[----:B------:R-:W2:Y:S01]  /*0360*/  LDG.E R28, desc[UR36][R26.64] ;  /* 0x000000241a1c7981 */ /* 0x000ea2000c1e1900 */
[----:B------:R-:W-:Y:S02]  /*0370*/  IMAD R18, R11, R2, R12 ;  /* 0x000000020b127224 */ /* 0x000fe400078e020c */
[----:B------:R-:W-:-:S04]  /*0380*/  IMAD.WIDE R20, R29, 0x4, R26 ;  /* 0x000000041d147825 */ /* 0x000fc800078e021a */
[----:B------:R-:W-:-:S04]  /*0390*/  IMAD R25, R18, R2, R13 ;  /* 0x0000000212197224 */ /* 0x000fc800078e020d */
[----:B------:R-:W-:-:S05]  /*03a0*/  IMAD.WIDE R24, R25, 0x4, R16 ;  /* 0x0000000419187825 */ /* 0x000fca00078e0210 */
[----:B--2---:R0:W-:Y:S04]  /*03b0*/  ST.E desc[UR36][R24.64], R28 ;  /* 0x0000001c18007985 */ /* 0x0041e8000c101924 */
[----:B0-----:R-:W2:Y:S01]  /*03c0*/  LDG.E R28, desc[UR36][R20.64] ;  /* 0x00000024141c7981 */ /* 0x001ea2000c1e1900 */
[----:B------:R-:W-:-:S04]  /*03d0*/  IMAD.WIDE.U32 R18, R2, 0x4, R24 ;  /* 0x0000000402127825 */ /* 0x000fc800078e0018 */
[----:B------:R-:W-:Y:S01]  /*03e0*/  IMAD.WIDE R22, R29, 0x4, R20 ;  /* 0x000000041d167825 */ /* 0x000fe200078e0214 */
        /* <DEDUP_REMOVED lines=9> */
[----:B0-----:R0:W2:Y:S01]  /*0480*/  LDG.E R28, desc[UR36][R24.64] ;  /* 0x00000024181c7981 */ /* 0x0010a2000c1e1900 */
        /* <DEDUP_REMOVED lines=18> */
.L_x_132:
[----:B--2---:R-:W-:-:S07]  /*05b0*/  MOV R27, R5 ;  /* 0x00000005001b7202 */ /* 0x004fce0000000f00 */
.L_x_131:
[----:B------:R-:W-:-:S13]  /*05c0*/  ISETP.NE.AND P1, PT, R4, RZ, PT ;  /* 0x000000ff0400720c */ /* 0x000fda0003f25270 */
[----:B------:R-:W-:Y:S05]  /*05d0*/  @!P1 BRA `(.L_x_134) ;  /* 0x0000000000e09947 */ /* 0x000fea0003800000 */
[----:B------:R-:W-:-:S04]  /*05e0*/  IADD3 R12, PT, PT, R4, -0x1, RZ ;  /* 0xffffffff040c7810 */ /* 0x000fc80007ffe0ff */
[----:B------:R-:W-:Y:S02]  /*05f0*/  ISETP.GE.U32.AND P1, PT, R12, 0x3, PT ;  /* 0x000000030c00780c */ /* 0x000fe40003f26070 */
[----:B------:R-:W-:-:S11]  /*0600*/  LOP3.LUT P2, R12, R2, 0x3, RZ, 0xc0, !PT ;  /* 0x00000003020c7812 */ /* 0x000fd6000784c0ff */
[----:B------:R-:W-:Y:S05]  /*0610*/  @!P1 BRA `(.L_x_135) ;  /* 0x00000000005c9947 */ /* 0x000fea0003800000 */
[----:B------:R-:W0:Y:S01]  /*0620*/  LDC R29, c[0x0][0x398] ;  /* 0x0000e600ff1d7b82 */ /* 0x000e220000000800 */
        /* <DEDUP_REMOVED lines=10> */
[----:B0-----:R-:W2:Y:S01]  /*06d0*/  LDG.E R26, desc[UR36][R14.64] ;  /* 0x000000240e1a7981 */ /* 0x001ea2000c1e1900 */
[----:B------:R-:W-:-:S04]  /*06e0*/  IMAD.WIDE.U32 R18, R2, 0x4, R20 ;  /* 0x0000000402127825 */ /* 0x000fc800078e0014 */
[----:B------:R-:W-:Y:S01]  /*06f0*/  IMAD.WIDE R22, R29, 0x4, R14 ;  /* 0x000000041d167825 */ /* 0x000fe200078e020e */
[----:B--2---:R0:W-:Y:S04]  /*0700*/  ST.E desc[UR36][R18.64], R26 ;  /* 0x0000001a12007985 */ /* 0x0041e8000c101924 */
[----:B------:R-:W2:Y:S01]  /*0710*/  LDG.E R21, desc[UR36][R22.64] ;  /* 0x0000002416157981 */ /* 0x000ea2000c1e1900 */
[----:B------:R-:W-:-:S04]  /*0720*/  IMAD.WIDE.U32 R24, R2, 0x4, R18 ;  /* 0x0000000402187825 */ /* 0x000fc800078e0012 */
[----:B------:R-:W-:Y:S01]  /*0730*/  IMAD.WIDE R28, R29, 0x4, R22 ;  /* 0x000000041d1c7825 */ /* 0x000fe200078e0216 */
[----:B--2---:R0:W-:Y:S05]  /*0740*/  ST.E desc[UR36][R24.64], R21 ;  /* 0x0000001518007985 */ /* 0x0041ea000c101924 */
[----:B------:R-:W2:Y:S01]  /*0750*/  LDG.E R29, desc[UR36][R28.64] ;  /* 0x000000241c1d7981 */ /* 0x000ea2000c1e1900 */
[----:B------:R-:W-:Y:S01]  /*0760*/  IMAD.WIDE.U32 R14, R2, 0x4, R24 ;  /* 0x00000004020e7825 */ /* 0x000fe200078e0018 */
[----:B------:R-:W-:-:S04]  /*0770*/  IADD3 R27, PT, PT, R27, 0x4, RZ ;  /* 0x000000041b1b7810 */ /* 0x000fc80007ffe0ff */
[----:B--2---:R0:W-:Y:S03]  /*0780*/  ST.E desc[UR36][R14.64], R29 ;  /* 0x0000001d0e007985 */ /* 0x0041e6000c101924 */
.L_x_135:
[----:B------:R-:W-:Y:S05]  /*0790*/  @!P2 BRA `(.L_x_134) ;  /* 0x000000000070a947 */ /* 0x000fea0003800000 */
[----:B------:R-:W-:-:S13]  /*07a0*/  ISETP.NE.AND P1, PT, R12, 0x1, PT ;  /* 0x000000010c00780c */ /* 0x000fda0003f25270 */
[----:B0-----:R-:W0:Y:S01]  /*07b0*/  @P1 LDC R21, c[0x0][0x398] ;  /* 0x0000e600ff151b82 */ /* 0x001e220000000800 */
[----:B------:R-:W-:-:S07]  /*07c0*/  @P1 IADD3 R15, PT, PT, R8, R27, RZ ;  /* 0x0000001b080f1210 */ /* 0x000fce0007ffe0ff */
        /* <DEDUP_REMOVED lines=13> */
[----:B------:R-:W3:Y:S01]  /*08a0*/  @P1 LDG.E R21, desc[UR36][R20.64] ;  /* 0x0000002414151981 */ /* 0x000ee2000c1e1900 */
[----:B------:R-:W-:-:S04]  /*08b0*/  @P1 IADD3 R27, PT, PT, R27, 0x2, RZ ;  /* 0x000000021b1b1810 */ /* 0x000fc80007ffe0ff */
[----:B------:R-:W-:-:S05]  /*08c0*/  @!P2 IADD3 R23, PT, PT, R8, R27, RZ ;  /* 0x0000001b0817a210 */ /* 0x000fca0007ffe0ff */
[----:B0-----:R-:W-:Y:S02]  /*08d0*/  @!P2 IMAD R29, R23, R29, R10 ;  /* 0x0000001d171da224 */ /* 0x001fe400078e020a */
[----:B------:R-:W-:-:S04]  /*08e0*/  @P1 IMAD.WIDE.U32 R22, R2, 0x4, R18 ;  /* 0x0000000402161825 */ /* 0x000fc800078e0012 */
[----:B-1----:R-:W-:Y:S01]  /*08f0*/  @!P2 IMAD.WIDE R14, R29, 0x4, R14 ;  /* 0x000000041d0ea825 */ /* 0x002fe200078e020e */
[----:B---3--:R1:W-:Y:S05]  /*0900*/  @P1 ST.E desc[UR36][R22.64], R21 ;  /* 0x0000001516001985 */ /* 0x0083ea000c101924 */
[----:B------:R-:W3:Y:S01]  /*0910*/  @!P2 LDG.E R15, desc[UR36][R14.64] ;  /* 0x000000240e0fa981 */ /* 0x000ee2000c1e1900 */
[----:B------:R-:W-:-:S04]  /*0920*/  @!P2 IMAD R10, R11, R2, R27 ;  /* 0x000000020b0aa224 */ /* 0x000fc800078e021b */
[----:B--2---:R-:W-:-:S04]  /*0930*/  @!P2 IMAD R19, R10, R2, R13 ;  /* 0x000000020a13a224 */ /* 0x004fc800078e020d */
[----:B------:R-:W-:-:S05]  /*0940*/  @!P2 IMAD.WIDE R18, R19, 0x4, R16 ;  /* 0x000000041312a825 */ /* 0x000fca00078e0210 */
[----:B---3--:R1:W-:Y:S02]  /*0950*/  @!P2 ST.E desc[UR36][R18.64], R15 ;  /* 0x0000000f1200a985 */ /* 0x0083e4000c101924 */
.L_x_134:
[----:B------:R-:W-:-:S04]  /*0960*/  IADD3 R13, PT, PT, R13, 0x1, RZ ;  /* 0x000000010d0d7810 */ /* 0x000fc80007ffe0ff */
[----:B------:R-:W-:-:S13]  /*0970*/  ISETP.NE.AND P1, PT, R13, R2, PT ;  /* 0x000000020d00720c */ /* 0x000fda0003f25270 */
[----:B------:R-:W-:Y:S05]  /*0980*/  @P1 BRA `(.L_x_136) ;  /* 0xfffffff800401947 */ /* 0x000fea000383ffff */
[----:B------:R-:W-:Y:S05]  /*0990*/  BSYNC.RECONVERGENT B1 ;  /* 0x0000000000017941 */ /* 0x000fea0003800200 */
.L_x_130:
[----:B------:R-:W-:Y:S05]  /*09a0*/  @P0 BRA `(.L_x_137) ;  /* 0xfffffff800180947 */ /* 0x000fea000383ffff */
[----:B------:R-:W-:Y:S05]  /*09b0*/  BSYNC.RECONVERGENT B0 ;  /* 0x0000000000007941 */ /* 0x000fea0003800200 */
.L_x_129:
[----:B------:R-:W2:Y:S02]  /*09c0*/  LDC R5, c[0x0][0x3a4] ;  /* 0x0000e900ff057b82 */ /* 0x000ea40000000800 */
[----:B--2---:R-:W-:-:S13]  /*09d0*/  ISETP.GE.AND P0, PT, R5, 0x1, PT ;  /* 0x000000010500780c */ /* 0x004fda0003f06270 */
[----:B------:R-:W-:Y:S05]  /*09e0*/  @!P0 EXIT ;  /* 0x000000000000894d */ /* 0x000fea0003800000 */
[----:B------:R-:W2:Y:S01]  /*09f0*/  LDC R13, c[0x0][0x398] ;  /* 0x0000e600ff0d7b82 */ /* 0x000ea20000000800 */
[C---:B------:R-:W-:Y:S01]  /*0a00*/  ISETP.NE.AND P0, PT, R2.reuse, RZ, PT ;  /* 0x000000ff0200720c */ /* 0x040fe20003f05270 */
[C---:B------:R-:W-:Y:S01]  /*0a10*/  IMAD R4, R2.reuse, R2, RZ ;  /* 0x0000000202047224 */ /* 0x040fe200078e02ff */
[----:B--2---:R-:W-:-:S11]  /*0a20*/  IADD3 R2, PT, PT, -R2, 0x1, R13 ;  /* 0x0000000102027810 */ /* 0x004fd60007ffe10d */
[----:B------:R-:W-:Y:S05]  /*0a30*/  @P0 BRA `(.L_x_138) ;  /* 0x0000000800540947 */ /* 0x000fea0003800000 */
[C---:B------:R-:W-:Y:S01]  /*0a40*/  ISETP.GE.U32.AND P1, PT, R5.reuse, 0x8, PT ;  /* 0x000000080500780c */ /* 0x040fe20003f26070 */
[----:B------:R-:W-:Y:S01]  /*0a50*/  HFMA2 R7, -RZ, RZ, 0, 0 ;  /* 0x00000000ff077431 */ /* 0x000fe200000001ff */
[----:B------:R-:W-:-:S04]  /*0a60*/  LOP3.LUT R4, R5, 0x7, RZ, 0xc0, !PT ;  /* 0x0000000705047812 */ /* 0x000fc800078ec0ff */
[----:B------:R-:W-:-:S07]  /*0a70*/  ISETP.NE.AND P0, PT, R4, RZ, PT ;  /* 0x000000ff0400720c */ /* 0x000fce0003f05270 */
[----:B------:R-:W-:Y:S06]  /*0a80*/  @!P1 BRA `(.L_x_139) ;  /* 0x00000004003c9947 */ /* 0x000fec0003800000 */
[----:B------:R-:W2:Y:S01]  /*0a90*/  LDCU.64 UR4, c[0x0][0x3a8] ;  /* 0x00007500ff0477ac */ /* 0x000ea20008000a00 */
[----:B------:R-:W3:Y:S01]  /*0aa0*/  LDC.64 R16, c[0x0][0x390] ;  /* 0x0000e400ff107b82 */ /* 0x000ee20000000a00 */
[----:B------:R-:W-:Y:S01]  /*0ab0*/  IADD3 R9, PT, PT, R0, R13, RZ ;  /* 0x0000000d00097210 */ /* 0x000fe20007ffe0ff */
[C-C-:B01----:R-:W-:Y:S01]  /*0ac0*/  IMAD R18, R13.reuse, 0x5, R0.reuse ;  /* 0x000000050d127824 */ /* 0x143fe200078e0200 */
[CC--:B------:R-:W-:Y:S01]  /*0ad0*/  LEA R10, R13.reuse, R0.reuse, 0x1 ;  /* 0x000000000d0a7211 */ /* 0x0c0fe200078e08ff */
[C-C-:B------:R-:W-:Y:S01]  /*0ae0*/  IMAD R11, R13.reuse, 0x3, R0.reuse ;  /* 0x000000030d0b7824 */ /* 0x140fe200078e0200 */
[C---:B------:R-:W-:Y:S01]  /*0af0*/  LEA R14, R13.reuse, R0, 0x2 ;  /* 0x000000000d0e7211 */ /* 0x040fe200078e10ff */
[C-C-:B------:R-:W-:Y:S01]  /*0b00*/  IMAD R19, R13.reuse, 0x6, R0.reuse ;  /* 0x000000060d137824 */ /* 0x140fe200078e0200 */
[----:B------:R-:W-:Y:S01]  /*0b10*/  IADD3 R10, PT, PT, R10, 0x2, RZ ;  /* 0x000000020a0a7810 */ /* 0x000fe20007ffe0ff */
[----:B------:R-:W-:Y:S01]  /*0b20*/  IMAD R20, R13, 0x7, R0 ;  /* 0x000000070d147824 */ /* 0x000fe200078e0200 */
[----:B------:R-:W-:Y:S01]  /*0b30*/  IADD3 R18, PT, PT, R18, 0x5, RZ ;  /* 0x0000000512127810 */ /* 0x000fe20007ffe0ff */
[-C--:B------:R-:W-:Y:S01]  /*0b40*/  IMAD R8, R9, R2.reuse, R2 ;  /* 0x0000000209087224 */ /* 0x080fe200078e0202 */
[----:B------:R-:W-:Y:S01]  /*0b50*/  IADD3 R13, PT, PT, R11, 0x3, RZ ;  /* 0x000000030b0d7810 */ /* 0x000fe20007ffe0ff */
[----:B------:R-:W-:Y:S01]  /*0b60*/  BSSY.RECONVERGENT B0, `(.L_x_139) ;  /* 0x0000041000007945 */ /* 0x000fe20003800200 */
[----:B------:R-:W-:Y:S01]  /*0b70*/  IADD3 R15, PT, PT, R14, 0x4, RZ ;  /* 0x000000040e0f7810 */ /* 0x000fe20007ffe0ff */
[-CC-:B------:R-:W-:Y:S01]  /*0b80*/  IMAD R11, R10, R2.reuse, R3.reuse ;  /* 0x000000020a0b7224 */ /* 0x180fe200078e0203 */
[----:B------:R-:W-:Y:S01]  /*0b90*/  IADD3 R19, PT, PT, R19, 0x6, RZ ;  /* 0x0000000613137810 */ /* 0x000fe20007ffe0ff */
[-CC-:B------:R-:W-:Y:S01]  /*0ba0*/  IMAD R29, R18, R2.reuse, R3.reuse ;  /* 0x00000002121d7224 */ /* 0x180fe200078e0203 */
[----:B--2---:R-:W-:Y:S01]  /*0bb0*/  UIADD3 UR4, UP0, UPT, UR4, 0x10, URZ ;  /* 0x0000001004047890 */ /* 0x004fe2000ff1e0ff */
[----:B------:R-:W-:Y:S01]  /*0bc0*/  IADD3 R20, PT, PT, R20, 0x7, RZ ;  /* 0x0000000714147810 */ /* 0x000fe20007ffe0ff */
[-C--:B------:R-:W-:Y:S01]  /*0bd0*/  IMAD R6, R2, R2.reuse, RZ ;  /* 0x0000000202067224 */ /* 0x080fe200078e02ff */
[----:B------:R-:W-:Y:S01]  /*0be0*/  LOP3.LUT R7, R5, 0x7ffffff8, RZ, 0xc0, !PT ;  /* 0x7ffffff805077812 */ /* 0x000fe200078ec0ff */
[----:B------:R-:W-:Y:S01]  /*0bf0*/  UIADD3.X UR5, UPT, UPT, URZ, UR5, URZ, UP0, !UPT ;  /* 0x00000005ff057290 */ /* 0x000fe200087fe4ff */
[----:B------:R-:W-:Y:S01]  /*0c00*/  IADD3 R9, PT, PT, R8, R3, RZ ;  /* 0x0000000308097210 */ /* 0x000fe20007ffe0ff */
[-CC-:B------:R-:W-:Y:S01]  /*0c10*/  IMAD R12, R0, R2.reuse, R3.reuse ;  /* 0x00000002000c7224 */ /* 0x180fe200078e0203 */
[----:B------:R-:W-:Y:S01]  /*0c20*/  IADD3 R14, PT, PT, -R7, RZ, RZ ;  /* 0x000000ff070e7210 */ /* 0x000fe20007ffe1ff */
[-CC-:B------:R-:W-:Y:S01]  /*0c30*/  IMAD R13, R13, R2.reuse, R3.reuse ;  /* 0x000000020d0d7224 */ /* 0x180fe200078e0203 */
[----:B------:R-:W-:Y:S01]  /*0c40*/  MOV R18, UR4 ;  /* 0x0000000400127c02 */ /* 0x000fe20008000f00 */
[-CC-:B------:R-:W-:Y:S01]  /*0c50*/  IMAD R15, R15, R2.reuse, R3.reuse ;  /* 0x000000020f0f7224 */ /* 0x180fe200078e0203 */
[----:B------:R-:W-:Y:S01]  /*0c60*/  MOV R21, UR5 ;  /* 0x0000000500157c02 */ /* 0x000fe20008000f00 */
[----:B------:R-:W-:-:S02]  /*0c70*/  IMAD R8, R19, R2, R3 ;  /* 0x0000000213087224 */ /* 0x000fc400078e0203 */
[----:B------:R-:W-:-:S07]  /*0c80*/  IMAD R10, R20, R2, R3 ;  /* 0x00000002140a7224 */ /* 0x000fce00078e0203 */
.L_x_140:
[----:B------:R-:W-:-:S05]  /*0c90*/  MOV R19, R21 ;  /* 0x0000001500137202 */ /* 0x000fca0000000f00 */
[----:B------:R-:W2:Y:S01]  /*0ca0*/  LDG.E R22, desc[UR36][R18.64+-0x10] ;  /* 0xfffff02412167981 */ /* 0x000ea2000c1e1900 */
[----:B-1-3--:R-:W-:-:S04]  /*0cb0*/  IMAD.WIDE R20, R12, 0x4, R16 ;  /* 0x000000040c147825 */ /* 0x00afc800078e0210 */
[----:B--2---:R-:W-:-:S05]  /*0cc0*/  FADD R28, RZ, R22 ;  /* 0x00000016ff1c7221 */ /* 0x004fca0000000000 */
[----:B------:R-:W-:Y:S04]  /*0cd0*/  STG.E desc[UR36][R20.64], R28 ;  /* 0x0000001c14007986 */ /* 0x000fe8000c101924 */
[----:B------:R-:W2:Y:S01]  /*0ce0*/  LDG.E R24, desc[UR36][R18.64+-0xc] ;  /* 0xfffff42412187981 */ /* 0x000ea2000c1e1900 */
[----:B------:R-:W-:-:S04]  /*0cf0*/  IMAD.WIDE R22, R9, 0x4, R16 ;  /* 0x0000000409167825 */ /* 0x000fc800078e0210 */
[----:B--2---:R-:W-:-:S05]  /*0d00*/  FADD R25, RZ, R24 ;  /* 0x00000018ff197221 */ /* 0x004fca0000000000 */
[----:B------:R0:W-:Y:S04]  /*0d10*/  STG.E desc[UR36][R22.64], R25 ;  /* 0x0000001916007986 */ /* 0x0001e8000c101924 */
[----:B------:R-:W2:Y:S01]  /*0d20*/  LDG.E R26, desc[UR36][R18.64+-0x8] ;  /* 0xfffff824121a7981 */ /* 0x000ea2000c1e1900 */
[----:B0-----:R-:W-:-:S04]  /*0d30*/  IMAD.WIDE R24, R11, 0x4, R16 ;  /* 0x000000040b187825 */ /* 0x001fc800078e0210 */
[----:B--2---:R-:W-:-:S05]  /*0d40*/  FADD R27, RZ, R26 ;  /* 0x0000001aff1b7221 */ /* 0x004fca0000000000 */
[----:B------:R0:W-:Y:S04]  /*0d50*/  STG.E desc[UR36][R24.64], R27 ;  /* 0x0000001b18007986 */ /* 0x0001e8000c101924 */
[----:B------:R-:W2:Y:S01]  /*0d60*/  LDG.E R20, desc[UR36][R18.64+-0x4] ;  /* 0xfffffc2412147981 */ /* 0x000ea2000c1e1900 */
[----:B0-----:R-:W-:-:S04]  /*0d70*/  IMAD.WIDE R26, R13, 0x4, R16 ;  /* 0x000000040d1a7825 */ /* 0x001fc800078e0210 */
[----:B--2---:R-:W-:-:S05]  /*0d80*/  FADD R28, RZ, R20 ;  /* 0x00000014ff1c7221 */ /* 0x004fca0000000000 */
[----:B------:R-:W-:Y:S04]  /*0d90*/  STG.E desc[UR36][R26.64], R28 ;  /* 0x0000001c1a007986 */ /* 0x000fe8000c101924 */
[----:B------:R-:W2:Y:S01]  /*0da0*/  LDG.E R22, desc[UR36][R18.64] ;  /* 0x0000002412167981 */ /* 0x000ea2000c1e1900 */
[----:B------:R-:W-:-:S04]  /*0db0*/  IMAD.WIDE R20, R15, 0x4, R16 ;  /* 0x000000040f147825 */ /* 0x000fc800078e0210 */
[----:B--2---:R-:W-:-:S05]  /*0dc0*/  FADD R23, RZ, R22 ;  /* 0x00000016ff177221 */ /* 0x004fca0000000000 */
[----:B------:R0:W-:Y:S04]  /*0dd0*/  STG.E desc[UR36][R20.64], R23 ;  /* 0x0000001714007986 */ /* 0x0001e8000c101924 */
[----:B0-----:R-:W2:Y:S01]  /*0de0*/  LDG.E R20, desc[UR36][R18.64+0x4] ;  /* 0x0000042412147981 */ /* 0x001ea2000c1e1900 */
[----:B------:R-:W-:-:S04]  /*0df0*/  IMAD.WIDE R22, R29, 0x4, R16 ;  /* 0x000000041d167825 */ /* 0x000fc800078e0210 */
[----:B--2---:R-:W-:-:S05]  /*0e00*/  FADD R21, RZ, R20 ;  /* 0x00000014ff157221 */ /* 0x004fca0000000000 */
[----:B------:R0:W-:Y:S04]  /*0e10*/  STG.E desc[UR36][R22.64], R21 ;  /* 0x0000001516007986 */ /* 0x0001e8000c101924 */
[----:B------:R-:W2:Y:S01]  /*0e20*/  LDG.E R20, desc[UR36][R18.64+0x8] ;  /* 0x0000082412147981 */ /* 0x000ea2000c1e1900 */
[----:B------:R-:W-:-:S04]  /*0e30*/  IMAD.WIDE R24, R8, 0x4, R16 ;  /* 0x0000000408187825 */ /* 0x000fc800078e0210 */
[----:B--2---:R-:W-:-:S05]  /*0e40*/  FADD R28, RZ, R20 ;  /* 0x00000014ff1c7221 */ /* 0x004fca0000000000 */
[----:B------:R1:W-:Y:S04]  /*0e50*/  STG.E desc[UR36][R24.64], R28 ;  /* 0x0000001c18007986 */ /* 0x0003e8000c101924 */
[----:B------:R2:W3:Y:S01]  /*0e60*/  LDG.E R20, desc[UR36][R18.64+0xc] ;  /* 0x00000c2412147981 */ /* 0x0004e2000c1e1900 */
[----:B------:R-:W-:Y:S01]  /*0e70*/  IMAD.WIDE R26, R10, 0x4, R16 ;  /* 0x000000040a1a7825 */ /* 0x000fe200078e0210 */
[----:B------:R-:W-:Y:S02]  /*0e80*/  IADD3 R14, PT, PT, R14, 0x8, RZ ;  /* 0x000000080e0e7810 */ /* 0x000fe40007ffe0ff */
[C---:B------:R-:W-:Y:S02]  /*0e90*/  LEA R9, R6.reuse, R9, 0x3 ;  /* 0x0000000906097211 */ /* 0x040fe400078e18ff */
[----:B------:R-:W-:-:S02]  /*0ea0*/  LEA R11, R6, R11, 0x3 ;  /* 0x0000000b060b7211 */ /* 0x000fc400078e18ff */
[----:B------:R-:W-:Y:S02]  /*0eb0*/  LEA R13, R6, R13, 0x3 ;  /* 0x0000000d060d7211 */ /* 0x000fe400078e18ff */
[----:B--2---:R-:W-:Y:S02]  /*0ec0*/  IADD3 R18, P1, PT, R18, 0x20, RZ ;  /* 0x0000002012127810 */ /* 0x004fe40007f3e0ff */
[----:B------:R-:W-:Y:S02]  /*0ed0*/  LEA R15, R6, R15, 0x3 ;  /* 0x0000000f060f7211 */ /* 0x000fe400078e18ff */
[----:B0-----:R-:W-:Y:S02]  /*0ee0*/  IADD3.X R21, PT, PT, RZ, R19, RZ, P1, !PT ;  /* 0x00000013ff157210 */ /* 0x001fe40000ffe4ff */
[----:B------:R-:W-:Y:S02]  /*0ef0*/  ISETP.NE.AND P1, PT, R14, RZ, PT ;  /* 0x000000ff0e00720c */ /* 0x000fe40003f25270 */
[----:B------:R-:W-:-:S02]  /*0f00*/  LEA R29, R6, R29, 0x3 ;  /* 0x0000001d061d7211 */ /* 0x000fc400078e18ff */
[C---:B------:R-:W-:Y:S02]  /*0f10*/  LEA R8, R6.reuse, R8, 0x3 ;  /* 0x0000000806087211 */ /* 0x040fe400078e18ff */
[C---:B------:R-:W-:Y:S02]  /*0f20*/  LEA R10, R6.reuse, R10, 0x3 ;  /* 0x0000000a060a7211 */ /* 0x040fe400078e18ff */
[----:B------:R-:W-:Y:S01]  /*0f30*/  LEA R12, R6, R12, 0x3 ;  /* 0x0000000c060c7211 */ /* 0x000fe200078e18ff */
[----:B---3--:R-:W-:-:S05]  /*0f40*/  FADD R20, RZ, R20 ;  /* 0x00000014ff147221 */ /* 0x008fca0000000000 */
[----:B------:R1:W-:Y:S01]  /*0f50*/  STG.E desc[UR36][R26.64], R20 ;  /* 0x000000141a007986 */ /* 0x0003e2000c101924 */
[----:B------:R-:W-:Y:S05]  /*0f60*/  @P1 BRA `(.L_x_140) ;  /* 0xfffffffc00481947 */ /* 0x000fea000383ffff */
[----:B------:R-:W-:Y:S05]  /*0f70*/  BSYNC.RECONVERGENT B0 ;  /* 0x0000000000007941 */ /* 0x000fea0003800200 */
.L_x_139:
[----:B------:R-:W-:Y:S05]  /*0f80*/  @!P0 EXIT ;  /* 0x000000000000894d */ /* 0x000fea0003800000 */
[----:B------:R-:W-:Y:S02]  /*0f90*/  ISETP.GE.U32.AND P0, PT, R4, 0x4, PT ;  /* 0x000000040400780c */ /* 0x000fe40003f06070 */
[----:B------:R-:W-:-:S04]  /*0fa0*/  LOP3.LUT R6, R5, 0x3, RZ, 0xc0, !PT ;  /* 0x0000000305067812 */ /* 0x000fc800078ec0ff */
[----:B------:R-:W-:-:S07]  /*0fb0*/  ISETP.NE.AND P1, PT, R6, RZ, PT ;  /* 0x000000ff0600720c */ /* 0x000fce0003f25270 */
[----:B------:R-:W-:Y:S06]  /*0fc0*/  @!P0 BRA `(.L_x_141) ;  /* 0x0000000000708947 */ /* 0x000fec0003800000 */
[----:B------:R-:W2:Y:S08]  /*0fd0*/  LDC.64 R10, c[0x0][0x3a8] ;  /* 0x0000ea00ff0a7b82 */ /* 0x000eb00000000a00 */
[----:B------:R-:W3:Y:S01]  /*0fe0*/  LDC.64 R8, c[0x0][0x390] ;  /* 0x0000e400ff087b82 */ /* 0x000ee20000000a00 */
[----:B--2---:R-:W-:-:S05]  /*0ff0*/  IMAD.WIDE.U32 R10, R7, 0x4, R10 ;  /* 0x00000004070a7825 */ /* 0x004fca00078e000a */
[----:B------:R-:W2:Y:S01]  /*1000*/  LDG.E R4, desc[UR36][R10.64] ;  /* 0x000000240a047981 */ /* 0x000ea2000c1e1900 */
[----:B01----:R-:W-:-:S04]  /*1010*/  IMAD R15, R7, R2, R0 ;  /* 0x00000002070f7224 */ /* 0x003fc800078e0200 */
[----:B------:R-:W-:-:S04]  /*1020*/  IMAD R13, R15, R2, R3 ;  /* 0x000000020f0d7224 */ /* 0x000fc800078e0203 */
[----:B---3--:R-:W-:-:S04]  /*1030*/  IMAD.WIDE R12, R13, 0x4, R8 ;  /* 0x000000040d0c7825 */ /* 0x008fc800078e0208 */
[----:B--2---:R-:W-:-:S05]  /*1040*/  FADD R19, RZ, R4 ;  /* 0x00000004ff137221 */ /* 0x004fca0000000000 */
[----:B------:R0:W-:Y:S04]  /*1050*/  STG.E desc[UR36][R12.64], R19 ;  /* 0x000000130c007986 */ /* 0x0001e8000c101924 */
[----:B------:R-:W2:Y:S01]  /*1060*/  LDG.E R4, desc[UR36][R10.64+0x4] ;  /* 0x000004240a047981 */ /* 0x000ea2000c1e1900 */
[----:B------:R-:W-:-:S05]  /*1070*/  IADD3 R17, PT, PT, R15, R2, RZ ;  /* 0x000000020f117210 */ /* 0x000fca0007ffe0ff */
[----:B------:R-:W-:-:S04]  /*1080*/  IMAD R15, R17, R2, R3 ;  /* 0x00000002110f7224 */ /* 0x000fc800078e0203 */
[----:B------:R-:W-:-:S04]  /*1090*/  IMAD.WIDE R14, R15, 0x4, R8 ;  /* 0x000000040f0e7825 */ /* 0x000fc800078e0208 */
[----:B--2---:R-:W-:-:S05]  /*10a0*/  FADD R21, RZ, R4 ;  /* 0x00000004ff157221 */ /* 0x004fca0000000000 */
[----:B------:R1:W-:Y:S04]  /*10b0*/  STG.E desc[UR36][R14.64], R21 ;  /* 0x000000150e007986 */ /* 0x0003e8000c101924 */
[----:B------:R-:W0:Y:S01]  /*10c0*/  LDG.E R4, desc[UR36][R10.64+0x8] ;  /* 0x000008240a047981 */ /* 0x000e22000c1e1900 */
[----:B------:R-:W-:-:S05]  /*10d0*/  IADD3 R23, PT, PT, R17, R2, RZ ;  /* 0x0000000211177210 */ /* 0x000fca0007ffe0ff */
[----:B------:R-:W-:-:S04]  /*10e0*/  IMAD R17, R23, R2, R3 ;  /* 0x0000000217117224 */ /* 0x000fc800078e0203 */
[----:B------:R-:W-:-:S04]  /*10f0*/  IMAD.WIDE R16, R17, 0x4, R8 ;  /* 0x0000000411107825 */ /* 0x000fc800078e0208 */
[----:B0-----:R-:W-:-:S05]  /*1100*/  FADD R13, RZ, R4 ;  /* 0x00000004ff0d7221 */ /* 0x001fca0000000000 */
[----:B------:R2:W-:Y:S04]  /*1110*/  STG.E desc[UR36][R16.64], R13 ;  /* 0x0000000d10007986 */ /* 0x0005e8000c101924 */
[----:B------:R-:W1:Y:S01]  /*1120*/  LDG.E R4, desc[UR36][R10.64+0xc] ;  /* 0x00000c240a047981 */ /* 0x000e62000c1e1900 */
[----:B------:R-:W-:Y:S02]  /*1130*/  IADD3 R23, PT, PT, R23, R2, RZ ;  /* 0x0000000217177210 */ /* 0x000fe40007ffe0ff */
[----:B------:R-:W-:-:S03]  /*1140*/  IADD3 R7, PT, PT, R7, 0x4, RZ ;  /* 0x0000000407077810 */ /* 0x000fc60007ffe0ff */
[----:B------:R-:W-:-:S04]  /*1150*/  IMAD R23, R23, R2, R3 ;  /* 0x0000000217177224 */ /* 0x000fc800078e0203 */
[----:B------:R-:W-:-:S04]  /*1160*/  IMAD.WIDE R8, R23, 0x4, R8 ;  /* 0x0000000417087825 */ /* 0x000fc800078e0208 */
[----:B-1----:R-:W-:-:S05]  /*1170*/  FADD R15, RZ, R4 ;  /* 0x00000004ff0f7221 */ /* 0x002fca0000000000 */
[----:B------:R2:W-:Y:S02]  /*1180*/  STG.E desc[UR36][R8.64], R15 ;  /* 0x0000000f08007986 */ /* 0x0005e4000c101924 */
.L_x_141:
[----:B------:R-:W-:Y:S05]  /*1190*/  @!P1 EXIT ;  /* 0x000000000000994d */ /* 0x000fea0003800000 */
[----:B------:R-:W-:Y:S02]  /*11a0*/  ISETP.NE.AND P0, PT, R6, 0x1, PT ;  /* 0x000000010600780c */ /* 0x000fe40003f05270 */
[----:B------:R-:W-:-:S04]  /*11b0*/  LOP3.LUT R5, R5, 0x1, RZ, 0xc0, !PT ;  /* 0x0000000105057812 */ /* 0x000fc800078ec0ff */
[----:B------:R-:W-:-:S07]  /*11c0*/  ISETP.NE.U32.AND P1, PT, R5, 0x1, PT ;  /* 0x000000010500780c */ /* 0x000fce0003f25070 */
[----:B------:R-:W-:Y:S06]  /*11d0*/  @!P0 BRA `(.L_x_142) ;  /* 0x0000000000408947 */ /* 0x000fec0003800000 */
[----:B------:R-:W3:Y:S08]  /*11e0*/  LDC.64 R4, c[0x0][0x3a8] ;  /* 0x0000ea00ff047b82 */ /* 0x000ef00000000a00 */
[----:B--2---:R-:W2:Y:S01]  /*11f0*/  LDC.64 R8, c[0x0][0x390] ;  /* 0x0000e400ff087b82 */ /* 0x004ea20000000a00 */
[----:B---3--:R-:W-:-:S05]  /*1200*/  IMAD.WIDE.U32 R4, R7, 0x4, R4 ;  /* 0x0000000407047825 */ /* 0x008fca00078e0004 */
[----:B------:R-:W3:Y:S01]  /*1210*/  LDG.E R6, desc[UR36][R4.64] ;  /* 0x0000002404067981 */ /* 0x000ee2000c1e1900 */
[----:B01----:R-:W-:-:S04]  /*1220*/  IMAD R15, R7, R2, R0 ;  /* 0x00000002070f7224 */ /* 0x003fc800078e0200 */
[----:B------:R-:W-:-:S04]  /*1230*/  IMAD R11, R15, R2, R3 ;  /* 0x000000020f0b7224 */ /* 0x000fc800078e0203 */
[----:B--2---:R-:W-:-:S04]  /*1240*/  IMAD.WIDE R10, R11, 0x4, R8 ;  /* 0x000000040b0a7825 */ /* 0x004fc800078e0208 */
[----:B---3--:R-:W-:-:S05]  /*1250*/  FADD R13, RZ, R6 ;  /* 0x00000006ff0d7221 */ /* 0x008fca0000000000 */
[----:B------:R3:W-:Y:S04]  /*1260*/  STG.E desc[UR36][R10.64], R13 ;  /* 0x0000000d0a007986 */ /* 0x0007e8000c101924 */
[----:B------:R-:W2:Y:S01]  /*1270*/  LDG.E R6, desc[UR36][R4.64+0x4] ;  /* 0x0000042404067981 */ /* 0x000ea2000c1e1900 */
[----:B------:R-:W-:Y:S02]  /*1280*/  IADD3 R15, PT, PT, R15, R2, RZ ;  /* 0x000000020f0f7210 */ /* 0x000fe40007ffe0ff */
[----:B------:R-:W-:-:S03]  /*1290*/  IADD3 R7, PT, PT, R7, 0x2, RZ ;  /* 0x0000000207077810 */ /* 0x000fc60007ffe0ff */
[----:B------:R-:W-:-:S04]  /*12a0*/  IMAD R15, R15, R2, R3 ;  /* 0x000000020f0f7224 */ /* 0x000fc800078e0203 */
[----:B------:R-:W-:-:S04]  /*12b0*/  IMAD.WIDE R8, R15, 0x4, R8 ;  /* 0x000000040f087825 */ /* 0x000fc800078e0208 */
[----:B--2---:R-:W-:-:S05]  /*12c0*/  FADD R15, RZ, R6 ;  /* 0x00000006ff0f7221 */ /* 0x004fca0000000000 */
[----:B------:R3:W-:Y:S02]  /*12d0*/  STG.E desc[UR36][R8.64], R15 ;  /* 0x0000000f08007986 */ /* 0x0007e4000c101924 */
.L_x_142:
[----:B------:R-:W-:Y:S05]  /*12e0*/  @P1 EXIT ;  /* 0x000000000000194d */ /* 0x000fea0003800000 */
[----:B------:R-:W4:Y:S08]  /*12f0*/  LDC.64 R4, c[0x0][0x3a8] ;  /* 0x0000ea00ff047b82 */ /* 0x000f300000000a00 */
[----:B--23--:R-:W2:Y:S01]  /*1300*/  LDC.64 R8, c[0x0][0x390] ;  /* 0x0000e400ff087b82 */ /* 0x00cea20000000a00 */
[----:B----4-:R-:W-:-:S06]  /*1310*/  IMAD.WIDE.U32 R4, R7, 0x4, R4 ;  /* 0x0000000407047825 */ /* 0x010fcc00078e0004 */
[----:B------:R-:W3:Y:S01]  /*1320*/  LDG.E R4, desc[UR36][R4.64] ;  /* 0x0000002404047981 */ /* 0x000ee2000c1e1900 */
[----:B------:R-:W-:-:S04]  /*1330*/  IMAD R0, R7, R2, R0 ;  /* 0x0000000207007224 */ /* 0x000fc800078e0200 */
[----:B------:R-:W-:-:S04]  /*1340*/  IMAD R3, R0, R2, R3 ;  /* 0x0000000200037224 */ /* 0x000fc800078e0203 */
[----:B--2---:R-:W-:-:S04]  /*1350*/  IMAD.WIDE R2, R3, 0x4, R8 ;  /* 0x0000000403027825 */ /* 0x004fc800078e0208 */
[----:B---3--:R-:W-:-:S05]  /*1360*/  FADD R7, RZ, R4 ;  /* 0x00000004ff077221 */ /* 0x008fca0000000000 */
[----:B------:R-:W-:Y:S01]  /*1370*/  STG.E desc[UR36][R2.64], R7 ;  /* 0x0000000702007986 */ /* 0x000fe2000c101924 */
[----:B------:R-:W-:Y:S05]  /*1380*/  EXIT ;  /* 0x000000000000794d */ /* 0x000fea0003800000 */
.L_x_138:
[----:B------:R-:W-:Y:S01]  /*1390*/  VIMNMX.U32 R20, PT, PT, R4, 0x1, !PT ;  /* 0x0000000104147848 */ /* 0x000fe20007fe0000 */
[----:B------:R-:W-:-:S03]  /*13a0*/  HFMA2 R5, -RZ, RZ, 0, 0 ;  /* 0x00000000ff057431 */ /* 0x000fc600000001ff */
[C---:B------:R-:W-:Y:S02]  /*13b0*/  LOP3.LUT R9, R20.reuse, 0xfffffffc, RZ, 0xc0, !PT ;  /* 0xfffffffc14097812 */ /* 0x040fe400078ec0ff */
[C---:B------:R-:W-:Y:S02]  /*13c0*/  LOP3.LUT R8, R20.reuse, 0xd, RZ, 0xc0, !PT ;  /* 0x0000000d14087812 */ /* 0x040fe400078ec0ff */
[C---:B------:R-:W-:Y:S02]  /*13d0*/  LOP3.LUT R10, R20.reuse, 0x5, RZ, 0xc0, !PT ;  /* 0x00000005140a7812 */ /* 0x040fe400078ec0ff */
[C---:B------:R-:W-:Y:S02]  /*13e0*/  LOP3.LUT R11, R20.reuse, 0x1, RZ, 0xc0, !PT ;  /* 0x00000001140b7812 */ /* 0x040fe400078ec0ff */
[----:B------:R-:W-:Y:S02]  /*13f0*/  LOP3.LUT R20, R20, 0xfffffff0, RZ, 0xc0, !PT ;  /* 0xfffffff014147812 */ /* 0x000fe400078ec0ff */
[----:B01----:R-:W-:-:S07]  /*1400*/  IADD3 R21, PT, PT, -R9, RZ, RZ ;  /* 0x000000ff09157210 */ /* 0x003fce0007ffe1ff */
.L_x_155:
[----:B------:R-:W-:Y:S01]  /*1410*/  ISETP.GE.U32.AND P0, PT, R4, 0x4, PT ;  /* 0x000000040400780c */ /* 0x000fe20003f06070 */
[----:B------:R-:W-:Y:S01]  /*1420*/  BSSY.RECONVERGENT B0, `(.L_x_143) ;  /* 0x000001c000007945 */ /* 0x000fe20003800200 */
[----:B------:R-:W-:-:S11]  /*1430*/  MOV R15, RZ ;  /* 0x000000ff000f7202 */ /* 0x000fd60000000f00 */
[----:B0-----:R-:W-:Y:S05]  /*1440*/  @!P0 BRA `(.L_x_144) ;  /* 0x0000000000648947 */ /* 0x001fea0003800000 */
[----:B------:R-:W0:Y:S01]  /*1450*/  LDC.64 R12, c[0x0][0x388] ;  /* 0x0000e200ff0c7b82 */ /* 0x000e220000000a00 */
[----:B------:R-:W-:Y:S01]  /*1460*/  IADD3 R26, P0, PT, R6, 0x8, RZ ;  /* 0x00000008061a7810 */ /* 0x000fe20007f1e0ff */
[----:B------:R-:W-:Y:S01]  /*1470*/  BSSY.RECONVERGENT B1, `(.L_x_145) ;  /* 0x0000015000017945 */ /* 0x000fe20003800200 */
[----:B------:R-:W-:Y:S01]  /*1480*/  IMAD R23, R4, R5, RZ ;  /* 0x0000000504177224 */ /* 0x000fe200078e02ff */
[----:B------:R-:W-:Y:S02]  /*1490*/  MOV R22, R21 ;  /* 0x0000001500167202 */ /* 0x000fe40000000f00 */
[----:B------:R-:W-:-:S08]  /*14a0*/  IADD3.X R28, PT, PT, RZ, R7, RZ, P0, !PT ;  /* 0x00000007ff1c7210 */ /* 0x000fd000007fe4ff */
.L_x_146:
[----:B0-----:R-:W-:-:S05]  /*14b0*/  IMAD.WIDE R18, R23, 0x4, R12 ;  /* 0x0000000417127825 */ /* 0x001fca00078e020c */
[----:B-1----:R-:W2:Y:S01]  /*14c0*/  LDG.E R25, desc[UR36][R18.64] ;  /* 0x0000002412197981 */ /* 0x002ea2000c1e1900 */
[----:B------:R-:W-:Y:S02]  /*14d0*/  MOV R14, R26 ;  /* 0x0000001a000e7202 */ /* 0x000fe40000000f00 */
[----:B------:R-:W-:-:S05]  /*14e0*/  MOV R15, R28 ;  /* 0x0000001c000f7202 */ /* 0x000fca0000000f00 */
[----:B--2---:R1:W-:Y:S04]  /*14f0*/  ST.E desc[UR36][R14.64+-0x8], R25 ;  /* 0xfffff8190e007985 */ /* 0x0043e8000c101924 */
[----:B------:R-:W2:Y:S04]  /*1500*/  LDG.E R27, desc[UR36][R18.64+0x4] ;  /* 0x00000424121b7981 */ /* 0x000ea8000c1e1900 */
[----:B--2---:R1:W-:Y:S04]  /*1510*/  ST.E desc[UR36][R14.64+-0x4], R27 ;  /* 0xfffffc1b0e007985 */ /* 0x0043e8000c101924 */
[----:B------:R-:W2:Y:S04]  /*1520*/  LDG.E R29, desc[UR36][R18.64+0x8] ;  /* 0x00000824121d7981 */ /* 0x000ea8000c1e1900 */
[----:B--2---:R1:W-:Y:S04]  /*1530*/  ST.E desc[UR36][R14.64], R29 ;  /* 0x0000001d0e007985 */ /* 0x0043e8000c101924 */
[----:B------:R-:W2:Y:S01]  /*1540*/  LDG.E R24, desc[UR36][R18.64+0xc] ;  /* 0x00000c2412187981 */ /* 0x000ea2000c1e1900 */
[----:B------:R-:W-:-:S02]  /*1550*/  IADD3 R22, PT, PT, R22, 0x4, RZ ;  /* 0x0000000416167810 */ /* 0x000fc40007ffe0ff */
[----:B------:R-:W-:Y:S02]  /*1560*/  IADD3 R26, P1, PT, R14, 0x10, RZ ;  /* 0x000000100e1a7810 */ /* 0x000fe40007f3e0ff */
[----:B------:R-:W-:Y:S02]  /*1570*/  ISETP.NE.AND P0, PT, R22, RZ, PT ;  /* 0x000000ff1600720c */ /* 0x000fe40003f05270 */
[----:B------:R-:W-:Y:S02]  /*1580*/  IADD3.X R28, PT, PT, RZ, R15, RZ, P1, !PT ;  /* 0x0000000fff1c7210 */ /* 0x000fe40000ffe4ff */
[----:B------:R-:W-:Y:S01]  /*1590*/  IADD3 R23, PT, PT, R23, 0x4, RZ ;  /* 0x0000000417177810 */ /* 0x000fe20007ffe0ff */
[----:B--2---:R1:W-:Y:S08]  /*15a0*/  ST.E desc[UR36][R14.64+0x4], R24 ;  /* 0x000004180e007985 */ /* 0x0043f0000c101924 */
[----:B------:R-:W-:Y:S05]  /*15b0*/  @P0 BRA `(.L_x_146) ;  /* 0xfffffffc00bc0947 */ /* 0x000fea000383ffff */
[----:B------:R-:W-:Y:S05]  /*15c0*/  BSYNC.RECONVERGENT B1 ;  /* 0x0000000000017941 */ /* 0x000fea0003800200 */
.L_x_145:
[----:B-1----:R-:W-:-:S07]  /*15d0*/  MOV R15, R9 ;  /* 0x00000009000f7202 */ /* 0x002fce0000000f00 */
.L_x_144:
[----:B------:R-:W-:Y:S05]  /*15e0*/  BSYNC.RECONVERGENT B0 ;  /* 0x0000000000007941 */ /* 0x000fea0003800200 */
.L_x_143:
[----:B------:R-:W-:-:S13]  /*15f0*/  ISETP.NE.AND P0, PT, R11, RZ, PT ;  /* 0x000000ff0b00720c */ /* 0x000fda0003f05270 */
[----:B------:R-:W0:Y:S01]  /*1600*/  @P0 LDC.64 R12, c[0x0][0x388] ;  /* 0x0000e200ff0c0b82 */ /* 0x000e220000000a00 */
[----:B------:R-:W-:-:S04]  /*1610*/  @P0 IMAD R25, R4, R5, R15 ;  /* 0x0000000504190224 */ /* 0x000fc800078e020f */
[----:B0-----:R-:W-:-:S03]  /*1620*/  @P0 IMAD.WIDE R24, R25, 0x4, R12 ;  /* 0x0000000419180825 */ /* 0x001fc600078e020c */
[----:B------:R-:W0:Y:S02]  /*1630*/  LDC.64 R12, c[0x0][0x3a8] ;  /* 0x0000ea00ff0c7b82 */ /* 0x000e240000000a00 */
[----:B------:R-:W2:Y:S01]  /*1640*/  @P0 LDG.E R27, desc[UR36][R24.64] ;  /* 0x00000024181b0981 */ /* 0x000ea2000c1e1900 */
[----:B------:R-:W-:-:S04]  /*1650*/  @P0 IMAD.WIDE.U32 R14, R15, 0x4, R6 ;  /* 0x000000040f0e0825 */ /* 0x000fc800078e0006 */
[C---:B0-----:R-:W-:Y:S02]  /*1660*/  IMAD.WIDE.U32 R18, R5.reuse, 0x4, R12 ;  /* 0x0000000405127825 */ /* 0x041fe400078e000c */
[----:B------:R-:W0:Y:S01]  /*1670*/  LDC.64 R12, c[0x0][0x390] ;  /* 0x0000e400ff0c7b82 */ /* 0x000e220000000a00 */
[----:B--2---:R1:W-:Y:S04]  /*1680*/  @P0 ST.E desc[UR36][R14.64], R27 ;  /* 0x0000001b0e000985 */ /* 0x0043e8000c101924 */
[----:B------:R-:W2:Y:S01]  /*1690*/  LDG.E R23, desc[UR36][R18.64] ;  /* 0x0000002412177981 */ /* 0x000ea2000c1e1900 */
[-C--:B------:R-:W-:Y:S01]  /*16a0*/  IMAD R22, R5, R2.reuse, R0 ;  /* 0x0000000205167224 */ /* 0x080fe200078e0200 */
[----:B------:R-:W-:Y:S01]  /*16b0*/  ISETP.GE.U32.AND P1, PT, R4, 0x10, PT ;  /* 0x000000100400780c */ /* 0x000fe20003f26070 */
[----:B------:R-:W-:Y:S01]  /*16c0*/  BSSY.RECONVERGENT B0, `(.L_x_147) ;  /* 0x0000041000007945 */ /* 0x000fe20003800200 */
[----:B------:R-:W-:Y:S01]  /*16d0*/  MOV R25, RZ ;  /* 0x000000ff00197202 */ /* 0x000fe20000000f00 */
[----:B------:R-:W-:-:S02]  /*16e0*/  IMAD R29, R22, R2, R3 ;  /* 0x00000002161d7224 */ /* 0x000fc400078e0203 */
[----:B------:R-:W-:Y:S02]  /*16f0*/  HFMA2 R22, -RZ, RZ, 0, 0 ;  /* 0x00000000ff167431 */ /* 0x000fe400000001ff */
[----:B0-----:R-:W-:-:S05]  /*1700*/  IMAD.WIDE R12, R29, 0x4, R12 ;  /* 0x000000041d0c7825 */ /* 0x001fca00078e020c */
[----:B--2---:R1:W-:Y:S01]  /*1710*/  STG.E desc[UR36][R12.64], R23 ;  /* 0x000000170c007986 */ /* 0x0043e2000c101924 */
[----:B------:R-:W-:Y:S05]  /*1720*/  @!P1 BRA `(.L_x_148) ;  /* 0x0000000000e89947 */ /* 0x000fea0003800000 */
[----:B------:R-:W-:Y:S01]  /*1730*/  BSSY.RECONVERGENT B1, `(.L_x_149) ;  /* 0x0000038000017945 */ /* 0x000fe20003800200 */
[----:B------:R-:W-:Y:S02]  /*1740*/  MOV R22, RZ ;  /* 0x000000ff00167202 */ /* 0x000fe40000000f00 */
[----:B------:R-:W-:-:S07]  /*1750*/  MOV R25, RZ ;  /* 0x000000ff00197202 */ /* 0x000fce0000000f00 */
.L_x_150:
[----:B------:R-:W-:-:S04]  /*1760*/  IMAD.WIDE.U32 R18, R25, 0x4, R16 ;  /* 0x0000000419127825 */ /* 0x000fc800078e0010 */
[----:B-1----:R-:W-:Y:S01]  /*1770*/  IMAD.WIDE.U32 R14, R25, 0x4, R6 ;  /* 0x00000004190e7825 */ /* 0x002fe200078e0006 */
[----:B------:R-:W2:Y:S04]  /*1780*/  LD.E R27, desc[UR36][R18.64] ;  /* 0x00000024121b7980 */ /* 0x000ea8000c101900 */
[----:B------:R-:W2:Y:S04]  /*1790*/  LD.E R24, desc[UR36][R14.64] ;  /* 0x000000240e187980 */ /* 0x000ea8000c101900 */
        /* <DEDUP_REMOVED lines=47> */
[----:B---3--:R-:W-:-:S08]  /*1a90*/  FFMA R22, R29, R26, R22 ;  /* 0x0000001a1d167223 */ /* 0x008fd00000000016 */
[----:B------:R-:W-:Y:S05]  /*1aa0*/  @P1 BRA `(.L_x_150) ;  /* 0xfffffffc002c1947 */ /* 0x000fea000383ffff */
[----:B------:R-:W-:Y:S05]  /*1ab0*/  BSYNC.RECONVERGENT B1 ;  /* 0x0000000000017941 */ /* 0x000fea0003800200 */
.L_x_149:
[----:B------:R-:W-:-:S07]  /*1ac0*/  MOV R25, R20 ;  /* 0x0000001400197202 */ /* 0x000fce0000000f00 */
.L_x_148:
[----:B------:R-:W-:Y:S05]  /*1ad0*/  BSYNC.RECONVERGENT B0 ;  /* 0x0000000000007941 */ /* 0x000fea0003800200 */
.L_x_147:
        /* <DEDUP_REMOVED lines=8> */
[----:B------:R-:W-:-:S04]  /*1b60*/  IMAD.WIDE.U32 R14, R25, 0x4, R16 ;  /* 0x00000004190e7825 */ /* 0x000fc800078e0010 */
[----:B------:R-:W-:Y:S01]  /*1b70*/  IMAD.WIDE.U32 R18, R25, 0x4, R6 ;  /* 0x0000000419127825 */ /* 0x000fe200078e0006 */
        /* <DEDUP_REMOVED lines=24> */
[----:B---3--:R-:W-:-:S07]  /*1d00*/  FFMA R22, R29, R26, R22 ;  /* 0x0000001a1d167223 */ /* 0x008fce0000000016 */
.L_x_154:
[----:B------:R-:W-:Y:S05]  /*1d10*/  BSYNC.RECONVERGENT B1 ;  /* 0x0000000000017941 */ /* 0x000fea0003800200 */
.L_x_153:
[----:B------:R-:W-:Y:S05]  /*1d20*/  @!P2 BRA `(.L_x_152) ;  /* 0x000000000058a947 */ /* 0x000fea0003800000 */
[----:B------:R-:W-:-:S04]  /*1d30*/  IADD3 R14, PT, PT, R10, -0x1, RZ ;  /* 0xffffffff0a0e7810 */ /* 0x000fc80007ffe0ff */
[----:B------:R-:W-:-:S13]  /*1d40*/  ISETP.GE.U32.AND P1, PT, R14, 0x3, PT ;  /* 0x000000030e00780c */ /* 0x000fda0003f26070 */
[----:B------:R-:W-:-:S04]  /*1d50*/  @P1 IMAD.WIDE.U32 R14, R25, 0x4, R16 ;  /* 0x00000004190e1825 */ /* 0x000fc800078e0010 */
[----:B------:R-:W-:Y:S01]  /*1d60*/  @P1 IMAD.WIDE.U32 R18, R25, 0x4, R6 ;  /* 0x0000000419121825 */ /* 0x000fe200078e0006 */
[----:B------:R-:W2:Y:S04]  /*1d70*/  @P1 LD.E R27, desc[UR36][R14.64] ;  /* 0x000000240e1b1980 */ /* 0x000ea8000c101900 */
[----:B------:R-:W2:Y:S04]  /*1d80*/  @P1 LD.E R24, desc[UR36][R18.64] ;  /* 0x0000002412181980 */ /* 0x000ea8000c101900 */
[----:B------:R-:W3:Y:S04]  /*1d90*/  @P1 LD.E R26, desc[UR36][R18.64+0x4] ;  /* 0x00000424121a1980 */ /* 0x000ee8000c101900 */
[----:B------:R-:W4:Y:S04]  /*1da0*/  @P1 LD.E R29, desc[UR36][R14.64+0x8] ;  /* 0x000008240e1d1980 */ /* 0x000f28000c101900 */
[----:B------:R-:W5:Y:S01]  /*1db0*/  @P1 LD.E R28, desc[UR36][R14.64+0xc] ;  /* 0x00000c240e1c1980 */ /* 0x000f62000c101900 */
[----:B--2---:R-:W-:-:S03]  /*1dc0*/  @P1 FFMA R27, R27, R24, R22 ;  /* 0x000000181b1b1223 */ /* 0x004fc60000000016 */
[----:B------:R-:W3:Y:S04]  /*1dd0*/  @P1 LD.E R24, desc[UR36][R14.64+0x4] ;  /* 0x000004240e181980 */ /* 0x000ee8000c101900 */
[----:B------:R-:W4:Y:S01]  /*1de0*/  @P1 LD.E R14, desc[UR36][R18.64+0x8] ;  /* 0x00000824120e1980 */ /* 0x000f22000c101900 */
[----:B------:R-:W-:-:S03]  /*1df0*/  @P1 IADD3 R25, PT, PT, R25, 0x4, RZ ;  /* 0x0000000419191810 */ /* 0x000fc60007ffe0ff */
[----:B------:R-:W5:Y:S01]  /*1e00*/  @P1 LD.E R18, desc[UR36][R18.64+0xc] ;  /* 0x00000c2412121980 */ /* 0x000f62000c101900 */
[----:B---3--:R-:W-:Y:S01]  /*1e10*/  @P1 FFMA R24, R24, R26, R27 ;  /* 0x0000001a18181223 */ /* 0x008fe2000000001b */
[----:B------:R-:W-:-:S06]  /*1e20*/  @P0 IMAD.WIDE.U32 R26, R25, 0x4, R16 ;  /* 0x00000004191a0825 */ /* 0x000fcc00078e0010 */
[----:B------:R-:W2:Y:S01]  /*1e30*/  @P0 LD.E R27, desc[UR36][R26.64] ;  /* 0x000000241a1b0980 */ /* 0x000ea2000c101900 */
[----:B----4-:R-:W-:Y:S01]  /*1e40*/  @P1 FFMA R29, R29, R14, R24 ;  /* 0x0000000e1d1d1223 */ /* 0x010fe20000000018 */
[----:B------:R-:W-:-:S06]  /*1e50*/  @P0 IMAD.WIDE.U32 R24, R25, 0x4, R6 ;  /* 0x0000000419180825 */ /* 0x000fcc00078e0006 */
[----:B------:R-:W2:Y:S01]  /*1e60*/  @P0 LD.E R24, desc[UR36][R24.64] ;  /* 0x0000002418180980 */ /* 0x000ea2000c101900 */
[----:B-----5:R-:W-:-:S04]  /*1e70*/  @P1 FFMA R22, R28, R18, R29 ;  /* 0x000000121c161223 */ /* 0x020fc8000000001d */
[----:B--2---:R-:W-:-:S07]  /*1e80*/  @P0 FFMA R22, R27, R24, R22 ;  /* 0x000000181b160223 */ /* 0x004fce0000000016 */
.L_x_152:
[----:B------:R-:W-:Y:S05]  /*1e90*/  BSYNC.RECONVERGENT B0 ;  /* 0x0000000000007941 */ /* 0x000fea0003800200 */
.L_x_151:
[C---:B-1----:R-:W-:Y:S01]  /*1ea0*/  FMUL R14, |R22|.reuse, 2.8853900432586669922 ;  /* 0x4038aa3b160e7820 */ /* 0x042fe20000400200 */
[----:B------:R-:W-:Y:S02]  /*1eb0*/  HFMA2 R24, -RZ, RZ, 1.125, -9232 ;  /* 0x3c80f082ff187431 */ /* 0x000fe400000001ff */
[C---:B------:R-:W-:Y:S01]  /*1ec0*/  FMUL R25, R22.reuse, R22 ;  /* 0x0000001616197220 */ /* 0x040fe20000400000 */
[----:B------:R-:W-:Y:S01]  /*1ed0*/  MOV R18, 0x3f800000 ;  /* 0x3f80000000127802 */ /* 0x000fe20000000f00 */
[----:B------:R-:W0:Y:S01]  /*1ee0*/  LDCU UR4, c[0x0][0x3a4] ;  /* 0x00007480ff0477ac */ /* 0x000e220008000800 */
[C---:B------:R-:W-:Y:S01]  /*1ef0*/  FSETP.GE.AND P1, PT, |R22|.reuse, 0.60000002384185791016, PT ;  /* 0x3f19999a1600780b */ /* 0x040fe20003f26200 */
[----:B------:R-:W1:Y:S01]  /*1f00*/  MUFU.EX2 R14, R14 ;  /* 0x0000000e000e7308 */ /* 0x000e620000000800 */
[----:B------:R-:W-:Y:S02]  /*1f10*/  FSETP.GE.AND P0, PT, |R22|, 9.010913848876953125, PT ;  /* 0x41102cb41600780b */ /* 0x000fe40003f06200 */
[----:B------:R-:W-:Y:S01]  /*1f20*/  IADD3 R5, PT, PT, R5, 0x1, RZ ;  /* 0x0000000105057810 */ /* 0x000fe20007ffe0ff */
[----:B------:R-:W-:-:S04]  /*1f30*/  FFMA R24, R25, R24, -0.052303962409496307373 ;  /* 0xbd563cae19187423 */ /* 0x000fc80000000018 */
[----:B------:R-:W-:Y:S01]  /*1f40*/  FFMA R24, R25, R24, 0.1331529766321182251 ;  /* 0x3e08594119187423 */ /* 0x000fe20000000018 */
[----:B-1----:R-:W-:-:S03]  /*1f50*/  FADD R15, R14, 1 ;  /* 0x3f8000000e0f7421 */ /* 0x002fc60000000000 */
[----:B------:R-:W-:-:S04]  /*1f60*/  FFMA R14, R25, R24, -0.33332768082618713379 ;  /* 0xbeaaa9ed190e7423 */ /* 0x000fc80000000018 */
[----:B------:R-:W-:Y:S01]  /*1f70*/  FFMA R25, R25, R14, RZ ;  /* 0x0000000e19197223 */ /* 0x000fe200000000ff */
[----:B------:R-:W1:Y:S02]  /*1f80*/  MUFU.RCP R15, R15 ;  /* 0x0000000f000f7308 */ /* 0x000e640000001000 */
[----:B-1----:R-:W-:-:S05]  /*1f90*/  FFMA R18, R15, -2, R18 ;  /* 0xc00000000f127823 */ /* 0x002fca0000000012 */
[----:B------:R-:W-:Y:S02]  /*1fa0*/  FSEL R19, R18, 1, !P0 ;  /* 0x3f80000012137808 */ /* 0x000fe40004000000 */
[----:B0-----:R-:W-:Y:S02]  /*1fb0*/  ISETP.NE.AND P0, PT, R5, UR4, PT ;  /* 0x0000000405007c0c */ /* 0x001fe4000bf05270 */
[--C-:B------:R-:W-:Y:S01]  /*1fc0*/  LOP3.LUT R18, R19, 0x80000000, R22.reuse, 0xb8, !PT ;  /* 0x8000000013127812 */ /* 0x100fe200078eb816 */
[----:B------:R-:W-:-:S04]  /*1fd0*/  @!P1 FFMA R18, R25, R22, R22 ;  /* 0x0000001619129223 */ /* 0x000fc80000000016 */
[----:B------:R-:W-:-:S05]  /*1fe0*/  FADD R23, R23, R18 ;  /* 0x0000001217177221 */ /* 0x000fca0000000000 */
[----:B------:R0:W-:Y:S01]  /*1ff0*/  STG.E desc[UR36][R12.64], R23 ;  /* 0x000000170c007986 */ /* 0x0001e2000c101924 */
[----:B------:R-:W-:Y:S05]  /*2000*/  @P0 BRA `(.L_x_155) ;  /* 0xfffffff400000947 */ /* 0x000fea000383ffff */
[----:B------:R-:W-:Y:S05]  /*2010*/  EXIT ;  /* 0x000000000000794d */ /* 0x000fea0003800000 */
.L_x_156:
        /* <DEDUP_REMOVED lines=14> */
.L_x_162:


//--------------------- .nv.shared.reserved.0     --------------------------
	.section	.nv.shared.reserved.0,"aw",@nobits
	.weak		__nv_reservedSMEM_offset_0_alias
	.size		__nv_reservedSMEM_offset_0_alias, 0, 64
	.other		__nv_reservedSMEM_offset_0_alias,@"STO_CUDA_RESERVED_SHARED STV_DEFAULT"
__nv_reservedSMEM_offset_0_alias:
	.zero		0
	.zero		64


//--------------------- .nv.constant0._Z5DensePfS_S_S_ii --------------------------
	.section	.nv.constant0._Z5DensePfS_S_S_ii,"a",@progbits
	.sectionflags	@""
	.align	4
.nv.constant0._Z5DensePfS_S_S_ii:
	.zero		936


//--------------------- .nv.constant0._Z16MaxPoolingGlobalPfS_iii --------------------------
	.section	.nv.constant0._Z16MaxPoolingGlobalPfS_iii,"a",@progbits
	.sectionflags	@""
	.align	4
.nv.constant0._Z16MaxPoolingGlobalPfS_iii:
	.zero		924


//--------------------- .nv.constant0._Z20AveragePoolingGlobalPfS_iii --------------------------
	.section	.nv.constant0._Z20AveragePoolingGlobalPfS_iii,"a",@progbits
	.sectionflags	@""
	.align	4
.nv.constant0._Z20AveragePoolingGlobalPfS_iii:
	.zero		924


//--------------------- .nv.constant0._Z23Conv2d_multi_channel_inPfS_S_iiiiS_ --------------------------
	.section	.nv.constant0._Z23Conv2d_multi_channel_inPfS_S_iiiiS_,"a",@progbits
	.sectionflags	@""
	.align	4
.nv.constant0._Z23Conv2d_multi_channel_inPfS_S_iiiiS_:
	.zero		944


//--------------------- .nv.constant0._Z6Conv2dPfS_S_iiiiS_ --------------------------
	.section	.nv.constant0._Z6Conv2dPfS_S_iiiiS_,"a",@progbits
	.sectionflags	@""
	.align	4
.nv.constant0._Z6Conv2dPfS_S_iiiiS_:
	.zero		944


//--------------------- SYMBOLS --------------------------

	.type		.nv.reservedSmem.offset0,@object
	.size		.nv.reservedSmem.offset0,0x4
	.type		malloc,@function
